//
// Generated by NVIDIA NVVM Compiler
//
// Compiler Build ID: CL-36424714
// Cuda compilation tools, release 13.0, V13.0.88
// Based on NVVM 20.0.0
//

.version 9.0
.target sm_100
.address_size 64

	// .globl	_Z11propagationPdS_S_jd
.extern .func  (.param .b32 func_retval0) vprintf
(
	.param .b64 vprintf_param_0,
	.param .b64 vprintf_param_1
)
;
.func  (.param .b64 func_retval0) __internal_accurate_pow
(
	.param .b64 __internal_accurate_pow_param_0
)
;
.global .align 1 .b8 $str[27] = {68, 69, 66, 85, 71, 58, 32, 100, 97, 116, 105, 32, 105, 110, 105, 122, 105, 111, 32, 107, 101, 114, 110, 101, 108, 10};
.global .align 1 .b8 $str$1[29] = {37, 117, 44, 37, 108, 102, 44, 37, 108, 102, 44, 37, 108, 102, 44, 37, 108, 102, 44, 37, 108, 102, 44, 37, 108, 102, 32, 10};
.global .align 1 .b8 $str$2[29] = {68, 69, 66, 85, 71, 58, 32, 100, 101, 108, 116, 97, 58, 32, 37, 102, 44, 32, 35, 101, 110, 116, 115, 58, 32, 37, 117, 10};
.global .align 1 .b8 $str$3[37] = {68, 69, 66, 85, 71, 58, 32, 82, 118, 101, 99, 116, 111, 114, 58, 32, 120, 58, 32, 37, 102, 44, 32, 121, 58, 32, 37, 102, 44, 32, 122, 58, 32, 37, 102, 10};
.global .align 1 .b8 $str$4[33] = {68, 69, 66, 85, 71, 58, 32, 66, 73, 71, 32, 71, 58, 32, 37, 102, 44, 32, 109, 97, 115, 115, 101, 115, 32, 109, 50, 58, 32, 37, 102, 10};
.global .align 1 .b8 $str$5[42] = {68, 69, 66, 85, 71, 58, 32, 80, 111, 119, 95, 82, 95, 109, 97, 103, 58, 32, 37, 102, 44, 32, 82, 95, 109, 97, 103, 58, 32, 37, 102, 44, 32, 65, 99, 99, 58, 32, 37, 102, 10};
.global .align 1 .b8 $str$6[52] = {68, 69, 66, 85, 71, 58, 32, 117, 112, 100, 97, 116, 101, 100, 32, 118, 101, 99, 116, 111, 114, 32, 82, 118, 101, 99, 116, 111, 114, 58, 32, 120, 58, 32, 37, 102, 44, 32, 121, 58, 32, 37, 102, 44, 32, 122, 58, 32, 37, 102, 10};
.global .align 1 .b8 $str$7[52] = {68, 69, 66, 85, 71, 58, 32, 97, 95, 103, 32, 102, 105, 110, 101, 32, 99, 105, 99, 108, 111, 32, 105, 110, 116, 101, 114, 110, 111, 58, 32, 120, 58, 32, 37, 102, 44, 32, 121, 58, 32, 37, 102, 44, 32, 122, 58, 32, 37, 102, 10};
.global .align 1 .b8 $str$8[50] = {68, 69, 66, 85, 71, 58, 32, 85, 112, 100, 97, 116, 101, 32, 118, 101, 108, 111, 99, 105, 116, 105, 101, 115, 44, 32, 101, 110, 100, 32, 107, 101, 114, 110, 101, 108, 58, 32, 37, 102, 44, 32, 37, 102, 44, 32, 37, 102, 10};
.global .align 1 .b8 $str$9[46] = {68, 69, 66, 85, 71, 58, 32, 73, 110, 116, 111, 32, 75, 101, 114, 110, 101, 108, 32, 102, 111, 114, 32, 117, 112, 100, 97, 116, 105, 110, 103, 32, 110, 101, 119, 32, 112, 111, 115, 105, 116, 105, 111, 110, 10};
.global .align 1 .b8 $str$10[29] = {37, 108, 117, 44, 37, 108, 102, 44, 37, 108, 102, 44, 37, 108, 102, 44, 37, 108, 102, 44, 37, 108, 102, 44, 37, 108, 102, 10};

.visible .entry _Z11propagationPdS_S_jd(
	.param .u64 .ptr .align 1 _Z11propagationPdS_S_jd_param_0,
	.param .u64 .ptr .align 1 _Z11propagationPdS_S_jd_param_1,
	.param .u64 .ptr .align 1 _Z11propagationPdS_S_jd_param_2,
	.param .u32 _Z11propagationPdS_S_jd_param_3,
	.param .f64 _Z11propagationPdS_S_jd_param_4
)
{
	.local .align 8 .b8 	__local_depot0[56];
	.reg .b64 	%SP;
	.reg .b64 	%SPL;
	.reg .pred 	%p<28>;
	.reg .b32 	%r<107>;
	.reg .b64 	%rd<88>;
	.reg .b64 	%fd<151>;

	mov.u64 	%SPL, __local_depot0;
	cvta.local.u64 	%SP, %SPL;
	ld.param.u64 	%rd18, [_Z11propagationPdS_S_jd_param_1];
	ld.param.u64 	%rd19, [_Z11propagationPdS_S_jd_param_2];
	ld.param.u32 	%r15, [_Z11propagationPdS_S_jd_param_3];
	cvta.to.global.u64 	%rd1, %rd18;
	cvta.to.global.u64 	%rd2, %rd19;
	add.u64 	%rd20, %SP, 0;
	add.u64 	%rd3, %SPL, 0;
	mov.u64 	%rd21, $str;
	cvta.global.u64 	%rd22, %rd21;
	{ // callseq 0, 0
	.param .b64 param0;
	st.param.b64 	[param0], %rd22;
	.param .b64 param1;
	st.param.b64 	[param1], 0;
	.param .b32 retval0;
	call.uni (retval0), 
	vprintf, 
	(
	param0, 
	param1
	);
	ld.param.b32 	%r16, [retval0];
	} // callseq 0
	setp.eq.s32 	%p2, %r15, 0;
	@%p2 bra 	$L__BB0_12;
	ld.param.u32 	%r95, [_Z11propagationPdS_S_jd_param_3];
	setp.lt.u32 	%p3, %r95, 8;
	mov.b32 	%r105, 0;
	@%p3 bra 	$L__BB0_4;
	mov.b32 	%r103, 0;
	mov.u64 	%rd26, $str$1;
$L__BB0_3:
	.pragma "nounroll";
	ld.param.u32 	%r96, [_Z11propagationPdS_S_jd_param_3];
	mul.lo.s32 	%r20, %r103, 3;
	mul.wide.u32 	%rd23, %r20, 8;
	add.s64 	%rd24, %rd1, %rd23;
	ld.global.f64 	%fd21, [%rd24];
	ld.global.f64 	%fd22, [%rd24+8];
	ld.global.f64 	%fd23, [%rd24+16];
	add.s64 	%rd25, %rd2, %rd23;
	ld.global.f64 	%fd24, [%rd25];
	ld.global.f64 	%fd25, [%rd25+8];
	ld.global.f64 	%fd26, [%rd25+16];
	st.local.u32 	[%rd3], %r103;
	st.local.f64 	[%rd3+8], %fd21;
	st.local.f64 	[%rd3+16], %fd22;
	st.local.f64 	[%rd3+24], %fd23;
	st.local.f64 	[%rd3+32], %fd24;
	st.local.f64 	[%rd3+40], %fd25;
	st.local.f64 	[%rd3+48], %fd26;
	cvta.global.u64 	%rd27, %rd26;
	{ // callseq 1, 0
	.param .b64 param0;
	st.param.b64 	[param0], %rd27;
	.param .b64 param1;
	st.param.b64 	[param1], %rd20;
	.param .b32 retval0;
	call.uni (retval0), 
	vprintf, 
	(
	param0, 
	param1
	);
	ld.param.b32 	%r21, [retval0];
	} // callseq 1
	add.s32 	%r23, %r103, 1;
	ld.global.f64 	%fd27, [%rd24+24];
	ld.global.f64 	%fd28, [%rd24+32];
	ld.global.f64 	%fd29, [%rd24+40];
	ld.global.f64 	%fd30, [%rd25+24];
	ld.global.f64 	%fd31, [%rd25+32];
	ld.global.f64 	%fd32, [%rd25+40];
	st.local.u32 	[%rd3], %r23;
	st.local.f64 	[%rd3+8], %fd27;
	st.local.f64 	[%rd3+16], %fd28;
	st.local.f64 	[%rd3+24], %fd29;
	st.local.f64 	[%rd3+32], %fd30;
	st.local.f64 	[%rd3+40], %fd31;
	st.local.f64 	[%rd3+48], %fd32;
	{ // callseq 2, 0
	.param .b64 param0;
	st.param.b64 	[param0], %rd27;
	.param .b64 param1;
	st.param.b64 	[param1], %rd20;
	.param .b32 retval0;
	call.uni (retval0), 
	vprintf, 
	(
	param0, 
	param1
	);
	ld.param.b32 	%r24, [retval0];
	} // callseq 2
	add.s32 	%r26, %r103, 2;
	ld.global.f64 	%fd33, [%rd24+48];
	ld.global.f64 	%fd34, [%rd24+56];
	ld.global.f64 	%fd35, [%rd24+64];
	ld.global.f64 	%fd36, [%rd25+48];
	ld.global.f64 	%fd37, [%rd25+56];
	ld.global.f64 	%fd38, [%rd25+64];
	st.local.u32 	[%rd3], %r26;
	st.local.f64 	[%rd3+8], %fd33;
	st.local.f64 	[%rd3+16], %fd34;
	st.local.f64 	[%rd3+24], %fd35;
	st.local.f64 	[%rd3+32], %fd36;
	st.local.f64 	[%rd3+40], %fd37;
	st.local.f64 	[%rd3+48], %fd38;
	{ // callseq 3, 0
	.param .b64 param0;
	st.param.b64 	[param0], %rd27;
	.param .b64 param1;
	st.param.b64 	[param1], %rd20;
	.param .b32 retval0;
	call.uni (retval0), 
	vprintf, 
	(
	param0, 
	param1
	);
	ld.param.b32 	%r27, [retval0];
	} // callseq 3
	add.s32 	%r29, %r103, 3;
	add.s32 	%r30, %r20, 9;
	mul.wide.u32 	%rd29, %r30, 8;
	add.s64 	%rd30, %rd1, %rd29;
	ld.global.f64 	%fd39, [%rd30];
	ld.global.f64 	%fd40, [%rd30+8];
	ld.global.f64 	%fd41, [%rd30+16];
	add.s64 	%rd31, %rd2, %rd29;
	ld.global.f64 	%fd42, [%rd31];
	ld.global.f64 	%fd43, [%rd31+8];
	ld.global.f64 	%fd44, [%rd31+16];
	st.local.u32 	[%rd3], %r29;
	st.local.f64 	[%rd3+8], %fd39;
	st.local.f64 	[%rd3+16], %fd40;
	st.local.f64 	[%rd3+24], %fd41;
	st.local.f64 	[%rd3+32], %fd42;
	st.local.f64 	[%rd3+40], %fd43;
	st.local.f64 	[%rd3+48], %fd44;
	{ // callseq 4, 0
	.param .b64 param0;
	st.param.b64 	[param0], %rd27;
	.param .b64 param1;
	st.param.b64 	[param1], %rd20;
	.param .b32 retval0;
	call.uni (retval0), 
	vprintf, 
	(
	param0, 
	param1
	);
	ld.param.b32 	%r31, [retval0];
	} // callseq 4
	add.s32 	%r33, %r103, 4;
	ld.global.f64 	%fd45, [%rd30+24];
	ld.global.f64 	%fd46, [%rd30+32];
	ld.global.f64 	%fd47, [%rd30+40];
	ld.global.f64 	%fd48, [%rd31+24];
	ld.global.f64 	%fd49, [%rd31+32];
	ld.global.f64 	%fd50, [%rd31+40];
	st.local.u32 	[%rd3], %r33;
	st.local.f64 	[%rd3+8], %fd45;
	st.local.f64 	[%rd3+16], %fd46;
	st.local.f64 	[%rd3+24], %fd47;
	st.local.f64 	[%rd3+32], %fd48;
	st.local.f64 	[%rd3+40], %fd49;
	st.local.f64 	[%rd3+48], %fd50;
	{ // callseq 5, 0
	.param .b64 param0;
	st.param.b64 	[param0], %rd27;
	.param .b64 param1;
	st.param.b64 	[param1], %rd20;
	.param .b32 retval0;
	call.uni (retval0), 
	vprintf, 
	(
	param0, 
	param1
	);
	ld.param.b32 	%r34, [retval0];
	} // callseq 5
	add.s32 	%r36, %r103, 5;
	ld.global.f64 	%fd51, [%rd30+48];
	ld.global.f64 	%fd52, [%rd30+56];
	ld.global.f64 	%fd53, [%rd30+64];
	ld.global.f64 	%fd54, [%rd31+48];
	ld.global.f64 	%fd55, [%rd31+56];
	ld.global.f64 	%fd56, [%rd31+64];
	st.local.u32 	[%rd3], %r36;
	st.local.f64 	[%rd3+8], %fd51;
	st.local.f64 	[%rd3+16], %fd52;
	st.local.f64 	[%rd3+24], %fd53;
	st.local.f64 	[%rd3+32], %fd54;
	st.local.f64 	[%rd3+40], %fd55;
	st.local.f64 	[%rd3+48], %fd56;
	{ // callseq 6, 0
	.param .b64 param0;
	st.param.b64 	[param0], %rd27;
	.param .b64 param1;
	st.param.b64 	[param1], %rd20;
	.param .b32 retval0;
	call.uni (retval0), 
	vprintf, 
	(
	param0, 
	param1
	);
	ld.param.b32 	%r37, [retval0];
	} // callseq 6
	add.s32 	%r39, %r103, 6;
	add.s32 	%r40, %r20, 18;
	mul.wide.u32 	%rd32, %r40, 8;
	add.s64 	%rd33, %rd1, %rd32;
	ld.global.f64 	%fd57, [%rd33];
	ld.global.f64 	%fd58, [%rd33+8];
	ld.global.f64 	%fd59, [%rd33+16];
	add.s64 	%rd34, %rd2, %rd32;
	ld.global.f64 	%fd60, [%rd34];
	ld.global.f64 	%fd61, [%rd34+8];
	ld.global.f64 	%fd62, [%rd34+16];
	st.local.u32 	[%rd3], %r39;
	st.local.f64 	[%rd3+8], %fd57;
	st.local.f64 	[%rd3+16], %fd58;
	st.local.f64 	[%rd3+24], %fd59;
	st.local.f64 	[%rd3+32], %fd60;
	st.local.f64 	[%rd3+40], %fd61;
	st.local.f64 	[%rd3+48], %fd62;
	{ // callseq 7, 0
	.param .b64 param0;
	st.param.b64 	[param0], %rd27;
	.param .b64 param1;
	st.param.b64 	[param1], %rd20;
	.param .b32 retval0;
	call.uni (retval0), 
	vprintf, 
	(
	param0, 
	param1
	);
	ld.param.b32 	%r41, [retval0];
	} // callseq 7
	add.s32 	%r43, %r103, 7;
	ld.global.f64 	%fd63, [%rd33+24];
	ld.global.f64 	%fd64, [%rd33+32];
	ld.global.f64 	%fd65, [%rd33+40];
	ld.global.f64 	%fd66, [%rd34+24];
	ld.global.f64 	%fd67, [%rd34+32];
	ld.global.f64 	%fd68, [%rd34+40];
	st.local.u32 	[%rd3], %r43;
	st.local.f64 	[%rd3+8], %fd63;
	st.local.f64 	[%rd3+16], %fd64;
	st.local.f64 	[%rd3+24], %fd65;
	st.local.f64 	[%rd3+32], %fd66;
	st.local.f64 	[%rd3+40], %fd67;
	st.local.f64 	[%rd3+48], %fd68;
	{ // callseq 8, 0
	.param .b64 param0;
	st.param.b64 	[param0], %rd27;
	.param .b64 param1;
	st.param.b64 	[param1], %rd20;
	.param .b32 retval0;
	call.uni (retval0), 
	vprintf, 
	(
	param0, 
	param1
	);
	ld.param.b32 	%r44, [retval0];
	} // callseq 8
	add.s32 	%r103, %r103, 8;
	and.b32  	%r105, %r96, -8;
	setp.ne.s32 	%p4, %r103, %r105;
	@%p4 bra 	$L__BB0_3;
$L__BB0_4:
	ld.param.u32 	%r97, [_Z11propagationPdS_S_jd_param_3];
	and.b32  	%r5, %r97, 7;
	setp.eq.s32 	%p5, %r5, 0;
	@%p5 bra 	$L__BB0_12;
	ld.param.u32 	%r98, [_Z11propagationPdS_S_jd_param_3];
	and.b32  	%r6, %r98, 3;
	setp.lt.u32 	%p6, %r5, 4;
	@%p6 bra 	$L__BB0_7;
	mul.lo.s32 	%r46, %r105, 3;
	mul.wide.u32 	%rd35, %r46, 8;
	add.s64 	%rd36, %rd1, %rd35;
	ld.global.f64 	%fd69, [%rd36];
	ld.global.f64 	%fd70, [%rd36+8];
	ld.global.f64 	%fd71, [%rd36+16];
	add.s64 	%rd37, %rd2, %rd35;
	ld.global.f64 	%fd72, [%rd37];
	ld.global.f64 	%fd73, [%rd37+8];
	ld.global.f64 	%fd74, [%rd37+16];
	st.local.u32 	[%rd3], %r105;
	st.local.f64 	[%rd3+8], %fd69;
	st.local.f64 	[%rd3+16], %fd70;
	st.local.f64 	[%rd3+24], %fd71;
	st.local.f64 	[%rd3+32], %fd72;
	st.local.f64 	[%rd3+40], %fd73;
	st.local.f64 	[%rd3+48], %fd74;
	mov.u64 	%rd38, $str$1;
	cvta.global.u64 	%rd39, %rd38;
	{ // callseq 9, 0
	.param .b64 param0;
	st.param.b64 	[param0], %rd39;
	.param .b64 param1;
	st.param.b64 	[param1], %rd20;
	.param .b32 retval0;
	call.uni (retval0), 
	vprintf, 
	(
	param0, 
	param1
	);
	ld.param.b32 	%r47, [retval0];
	} // callseq 9
	add.s32 	%r49, %r105, 1;
	ld.global.f64 	%fd75, [%rd36+24];
	ld.global.f64 	%fd76, [%rd36+32];
	ld.global.f64 	%fd77, [%rd36+40];
	ld.global.f64 	%fd78, [%rd37+24];
	ld.global.f64 	%fd79, [%rd37+32];
	ld.global.f64 	%fd80, [%rd37+40];
	st.local.u32 	[%rd3], %r49;
	st.local.f64 	[%rd3+8], %fd75;
	st.local.f64 	[%rd3+16], %fd76;
	st.local.f64 	[%rd3+24], %fd77;
	st.local.f64 	[%rd3+32], %fd78;
	st.local.f64 	[%rd3+40], %fd79;
	st.local.f64 	[%rd3+48], %fd80;
	{ // callseq 10, 0
	.param .b64 param0;
	st.param.b64 	[param0], %rd39;
	.param .b64 param1;
	st.param.b64 	[param1], %rd20;
	.param .b32 retval0;
	call.uni (retval0), 
	vprintf, 
	(
	param0, 
	param1
	);
	ld.param.b32 	%r50, [retval0];
	} // callseq 10
	add.s32 	%r52, %r105, 2;
	ld.global.f64 	%fd81, [%rd36+48];
	ld.global.f64 	%fd82, [%rd36+56];
	ld.global.f64 	%fd83, [%rd36+64];
	ld.global.f64 	%fd84, [%rd37+48];
	ld.global.f64 	%fd85, [%rd37+56];
	ld.global.f64 	%fd86, [%rd37+64];
	st.local.u32 	[%rd3], %r52;
	st.local.f64 	[%rd3+8], %fd81;
	st.local.f64 	[%rd3+16], %fd82;
	st.local.f64 	[%rd3+24], %fd83;
	st.local.f64 	[%rd3+32], %fd84;
	st.local.f64 	[%rd3+40], %fd85;
	st.local.f64 	[%rd3+48], %fd86;
	{ // callseq 11, 0
	.param .b64 param0;
	st.param.b64 	[param0], %rd39;
	.param .b64 param1;
	st.param.b64 	[param1], %rd20;
	.param .b32 retval0;
	call.uni (retval0), 
	vprintf, 
	(
	param0, 
	param1
	);
	ld.param.b32 	%r53, [retval0];
	} // callseq 11
	add.s32 	%r55, %r105, 3;
	add.s32 	%r56, %r46, 9;
	mul.wide.u32 	%rd41, %r56, 8;
	add.s64 	%rd42, %rd1, %rd41;
	ld.global.f64 	%fd87, [%rd42];
	ld.global.f64 	%fd88, [%rd42+8];
	ld.global.f64 	%fd89, [%rd42+16];
	add.s64 	%rd43, %rd2, %rd41;
	ld.global.f64 	%fd90, [%rd43];
	ld.global.f64 	%fd91, [%rd43+8];
	ld.global.f64 	%fd92, [%rd43+16];
	st.local.u32 	[%rd3], %r55;
	st.local.f64 	[%rd3+8], %fd87;
	st.local.f64 	[%rd3+16], %fd88;
	st.local.f64 	[%rd3+24], %fd89;
	st.local.f64 	[%rd3+32], %fd90;
	st.local.f64 	[%rd3+40], %fd91;
	st.local.f64 	[%rd3+48], %fd92;
	{ // callseq 12, 0
	.param .b64 param0;
	st.param.b64 	[param0], %rd39;
	.param .b64 param1;
	st.param.b64 	[param1], %rd20;
	.param .b32 retval0;
	call.uni (retval0), 
	vprintf, 
	(
	param0, 
	param1
	);
	ld.param.b32 	%r57, [retval0];
	} // callseq 12
	add.s32 	%r105, %r105, 4;
$L__BB0_7:
	setp.eq.s32 	%p7, %r6, 0;
	@%p7 bra 	$L__BB0_12;
	setp.eq.s32 	%p8, %r6, 1;
	@%p8 bra 	$L__BB0_10;
	mul.lo.s32 	%r59, %r105, 3;
	mul.wide.u32 	%rd44, %r59, 8;
	add.s64 	%rd45, %rd1, %rd44;
	ld.global.f64 	%fd93, [%rd45];
	ld.global.f64 	%fd94, [%rd45+8];
	ld.global.f64 	%fd95, [%rd45+16];
	add.s64 	%rd46, %rd2, %rd44;
	ld.global.f64 	%fd96, [%rd46];
	ld.global.f64 	%fd97, [%rd46+8];
	ld.global.f64 	%fd98, [%rd46+16];
	st.local.u32 	[%rd3], %r105;
	st.local.f64 	[%rd3+8], %fd93;
	st.local.f64 	[%rd3+16], %fd94;
	st.local.f64 	[%rd3+24], %fd95;
	st.local.f64 	[%rd3+32], %fd96;
	st.local.f64 	[%rd3+40], %fd97;
	st.local.f64 	[%rd3+48], %fd98;
	mov.u64 	%rd47, $str$1;
	cvta.global.u64 	%rd48, %rd47;
	{ // callseq 13, 0
	.param .b64 param0;
	st.param.b64 	[param0], %rd48;
	.param .b64 param1;
	st.param.b64 	[param1], %rd20;
	.param .b32 retval0;
	call.uni (retval0), 
	vprintf, 
	(
	param0, 
	param1
	);
	ld.param.b32 	%r60, [retval0];
	} // callseq 13
	add.s32 	%r62, %r105, 1;
	add.s32 	%r63, %r59, 3;
	mul.wide.u32 	%rd50, %r63, 8;
	add.s64 	%rd51, %rd1, %rd50;
	ld.global.f64 	%fd99, [%rd51];
	ld.global.f64 	%fd100, [%rd51+8];
	ld.global.f64 	%fd101, [%rd51+16];
	add.s64 	%rd52, %rd2, %rd50;
	ld.global.f64 	%fd102, [%rd52];
	ld.global.f64 	%fd103, [%rd52+8];
	ld.global.f64 	%fd104, [%rd52+16];
	st.local.u32 	[%rd3], %r62;
	st.local.f64 	[%rd3+8], %fd99;
	st.local.f64 	[%rd3+16], %fd100;
	st.local.f64 	[%rd3+24], %fd101;
	st.local.f64 	[%rd3+32], %fd102;
	st.local.f64 	[%rd3+40], %fd103;
	st.local.f64 	[%rd3+48], %fd104;
	{ // callseq 14, 0
	.param .b64 param0;
	st.param.b64 	[param0], %rd48;
	.param .b64 param1;
	st.param.b64 	[param1], %rd20;
	.param .b32 retval0;
	call.uni (retval0), 
	vprintf, 
	(
	param0, 
	param1
	);
	ld.param.b32 	%r64, [retval0];
	} // callseq 14
	add.s32 	%r105, %r105, 2;
$L__BB0_10:
	ld.param.u32 	%r99, [_Z11propagationPdS_S_jd_param_3];
	and.b32  	%r66, %r99, 1;
	setp.eq.b32 	%p9, %r66, 1;
	not.pred 	%p10, %p9;
	@%p10 bra 	$L__BB0_12;
	mul.lo.s32 	%r67, %r105, 3;
	mul.wide.u32 	%rd53, %r67, 8;
	add.s64 	%rd54, %rd1, %rd53;
	ld.global.f64 	%fd105, [%rd54];
	ld.global.f64 	%fd106, [%rd54+8];
	ld.global.f64 	%fd107, [%rd54+16];
	add.s64 	%rd55, %rd2, %rd53;
	ld.global.f64 	%fd108, [%rd55];
	ld.global.f64 	%fd109, [%rd55+8];
	ld.global.f64 	%fd110, [%rd55+16];
	st.local.u32 	[%rd3], %r105;
	st.local.f64 	[%rd3+8], %fd105;
	st.local.f64 	[%rd3+16], %fd106;
	st.local.f64 	[%rd3+24], %fd107;
	st.local.f64 	[%rd3+32], %fd108;
	st.local.f64 	[%rd3+40], %fd109;
	st.local.f64 	[%rd3+48], %fd110;
	mov.u64 	%rd56, $str$1;
	cvta.global.u64 	%rd57, %rd56;
	{ // callseq 15, 0
	.param .b64 param0;
	st.param.b64 	[param0], %rd57;
	.param .b64 param1;
	st.param.b64 	[param1], %rd20;
	.param .b32 retval0;
	call.uni (retval0), 
	vprintf, 
	(
	param0, 
	param1
	);
	ld.param.b32 	%r68, [retval0];
	} // callseq 15
$L__BB0_12:
	ld.param.f64 	%fd142, [_Z11propagationPdS_S_jd_param_4];
	ld.param.u32 	%r100, [_Z11propagationPdS_S_jd_param_3];
	setp.eq.s32 	%p11, %r100, 0;
	st.local.f64 	[%rd3], %fd142;
	st.local.u32 	[%rd3+8], %r100;
	mov.u64 	%rd59, $str$2;
	cvta.global.u64 	%rd60, %rd59;
	{ // callseq 16, 0
	.param .b64 param0;
	st.param.b64 	[param0], %rd60;
	.param .b64 param1;
	st.param.b64 	[param1], %rd20;
	.param .b32 retval0;
	call.uni (retval0), 
	vprintf, 
	(
	param0, 
	param1
	);
	ld.param.b32 	%r70, [retval0];
	} // callseq 16
	@%p11 bra 	$L__BB0_24;
	mov.f64 	%fd111, 0d4000000000000000;
	{
	.reg .b32 %temp; 
	mov.b64 	{%temp, %r11}, %fd111;
	}
	and.b32  	%r12, %r11, 2146435072;
	setp.eq.s32 	%p12, %r12, 1062207488;
	setp.lt.s32 	%p13, %r11, 0;
	selp.b32 	%r13, 0, 2146435072, %p13;
	and.b32  	%r72, %r11, 2147483647;
	setp.ne.s32 	%p14, %r72, 1071644672;
	and.pred  	%p1, %p12, %p14;
	mov.b64 	%rd83, 0;
	add.s64 	%rd7, %rd1, 8;
$L__BB0_14:
	ld.param.u32 	%r101, [_Z11propagationPdS_S_jd_param_3];
	ld.param.u64 	%rd82, [_Z11propagationPdS_S_jd_param_0];
	cvt.u64.u32 	%rd87, %r101;
	cvta.to.global.u64 	%rd85, %rd82;
	mov.f64 	%fd150, 0d0000000000000000;
	mov.u64 	%rd84, %rd7;
	mov.u64 	%rd86, %rd83;
	mov.f64 	%fd149, %fd150;
	mov.f64 	%fd148, %fd150;
$L__BB0_15:
	setp.eq.s64 	%p15, %rd86, 0;
	@%p15 bra 	$L__BB0_22;
	setp.lt.s32 	%p16, %r11, 0;
	setp.eq.s32 	%p17, %r12, 1062207488;
	mad.lo.s64 	%rd63, %rd83, 24, %rd1;
	ld.global.f64 	%fd113, [%rd63];
	ld.global.f64 	%fd114, [%rd84+-8];
	sub.f64 	%fd4, %fd113, %fd114;
	ld.global.f64 	%fd115, [%rd63+8];
	ld.global.f64 	%fd116, [%rd84];
	sub.f64 	%fd5, %fd115, %fd116;
	ld.global.f64 	%fd117, [%rd63+16];
	ld.global.f64 	%fd118, [%rd84+8];
	sub.f64 	%fd6, %fd117, %fd118;
	st.local.f64 	[%rd3], %fd4;
	st.local.f64 	[%rd3+8], %fd5;
	st.local.f64 	[%rd3+16], %fd4;
	mov.u64 	%rd64, $str$3;
	cvta.global.u64 	%rd65, %rd64;
	add.u64 	%rd66, %SP, 0;
	{ // callseq 17, 0
	.param .b64 param0;
	st.param.b64 	[param0], %rd65;
	.param .b64 param1;
	st.param.b64 	[param1], %rd66;
	.param .b32 retval0;
	call.uni (retval0), 
	vprintf, 
	(
	param0, 
	param1
	);
	ld.param.b32 	%r73, [retval0];
	} // callseq 17
	mul.f64 	%fd119, %fd5, %fd5;
	fma.rn.f64 	%fd120, %fd4, %fd4, %fd119;
	fma.rn.f64 	%fd7, %fd6, %fd6, %fd120;
	sqrt.rn.f64 	%fd8, %fd7;
	{
	.reg .b32 %temp; 
	mov.b64 	{%temp, %r14}, %fd8;
	}
	abs.f64 	%fd9, %fd8;
	{ // callseq 18, 0
	.param .b64 param0;
	st.param.f64 	[param0], %fd9;
	.param .b64 retval0;
	call.uni (retval0), 
	__internal_accurate_pow, 
	(
	param0
	);
	ld.param.f64 	%fd121, [retval0];
	} // callseq 18
	setp.lt.s32 	%p19, %r14, 0;
	neg.f64 	%fd123, %fd121;
	selp.f64 	%fd124, %fd123, %fd121, %p17;
	selp.f64 	%fd125, %fd124, %fd121, %p19;
	setp.eq.f64 	%p20, %fd7, 0d0000000000000000;
	selp.b32 	%r75, %r14, 0, %p17;
	or.b32  	%r76, %r75, 2146435072;
	selp.b32 	%r77, %r76, %r75, %p16;
	mov.b32 	%r78, 0;
	mov.b64 	%fd126, {%r78, %r77};
	selp.f64 	%fd147, %fd126, %fd125, %p20;
	add.f64 	%fd127, %fd8, 0d4000000000000000;
	{
	.reg .b32 %temp; 
	mov.b64 	{%temp, %r79}, %fd127;
	}
	and.b32  	%r80, %r79, 2146435072;
	setp.ne.s32 	%p21, %r80, 2146435072;
	@%p21 bra 	$L__BB0_21;
	setp.ge.f64 	%p22, %fd7, 0d0000000000000000;
	@%p22 bra 	$L__BB0_19;
	mov.f64 	%fd128, 0d4000000000000000;
	add.rn.f64 	%fd147, %fd8, %fd128;
	bra.uni 	$L__BB0_21;
$L__BB0_19:
	setp.neu.f64 	%p23, %fd9, 0d7FF0000000000000;
	@%p23 bra 	$L__BB0_21;
	or.b32  	%r81, %r13, -2147483648;
	selp.b32 	%r82, %r81, %r13, %p1;
	selp.b32 	%r83, %r82, %r13, %p19;
	mov.b32 	%r84, 0;
	mov.b64 	%fd147, {%r84, %r83};
$L__BB0_21:
	setp.eq.f64 	%p25, %fd8, 0d3FF0000000000000;
	selp.f64 	%fd129, 0d3FF0000000000000, %fd147, %p25;
	ld.global.f64 	%fd130, [%rd85];
	mul.f64 	%fd131, %fd130, 0dBDD25598616DD9F1;
	div.rn.f64 	%fd132, %fd131, %fd129;
	mov.b64 	%rd67, 4454717094380820977;
	st.local.u64 	[%rd3], %rd67;
	st.local.f64 	[%rd3+8], %fd130;
	mov.u64 	%rd68, $str$4;
	cvta.global.u64 	%rd69, %rd68;
	add.u64 	%rd70, %SP, 0;
	{ // callseq 19, 0
	.param .b64 param0;
	st.param.b64 	[param0], %rd69;
	.param .b64 param1;
	st.param.b64 	[param1], %rd70;
	.param .b32 retval0;
	call.uni (retval0), 
	vprintf, 
	(
	param0, 
	param1
	);
	ld.param.b32 	%r85, [retval0];
	} // callseq 19
	st.local.f64 	[%rd3], %fd129;
	st.local.f64 	[%rd3+8], %fd8;
	st.local.f64 	[%rd3+16], %fd132;
	mov.u64 	%rd71, $str$5;
	cvta.global.u64 	%rd72, %rd71;
	{ // callseq 20, 0
	.param .b64 param0;
	st.param.b64 	[param0], %rd72;
	.param .b64 param1;
	st.param.b64 	[param1], %rd70;
	.param .b32 retval0;
	call.uni (retval0), 
	vprintf, 
	(
	param0, 
	param1
	);
	ld.param.b32 	%r87, [retval0];
	} // callseq 20
	div.rn.f64 	%fd133, %fd4, %fd8;
	div.rn.f64 	%fd134, %fd5, %fd8;
	div.rn.f64 	%fd135, %fd6, %fd8;
	st.local.f64 	[%rd3], %fd133;
	st.local.f64 	[%rd3+8], %fd134;
	st.local.f64 	[%rd3+16], %fd133;
	mov.u64 	%rd73, $str$6;
	cvta.global.u64 	%rd74, %rd73;
	{ // callseq 21, 0
	.param .b64 param0;
	st.param.b64 	[param0], %rd74;
	.param .b64 param1;
	st.param.b64 	[param1], %rd70;
	.param .b32 retval0;
	call.uni (retval0), 
	vprintf, 
	(
	param0, 
	param1
	);
	ld.param.b32 	%r89, [retval0];
	} // callseq 21
	fma.rn.f64 	%fd148, %fd133, %fd132, %fd148;
	fma.rn.f64 	%fd149, %fd134, %fd132, %fd149;
	fma.rn.f64 	%fd150, %fd135, %fd132, %fd150;
	st.local.f64 	[%rd3], %fd148;
	st.local.f64 	[%rd3+8], %fd149;
	st.local.f64 	[%rd3+16], %fd150;
	mov.u64 	%rd75, $str$7;
	cvta.global.u64 	%rd76, %rd75;
	{ // callseq 22, 0
	.param .b64 param0;
	st.param.b64 	[param0], %rd76;
	.param .b64 param1;
	st.param.b64 	[param1], %rd70;
	.param .b32 retval0;
	call.uni (retval0), 
	vprintf, 
	(
	param0, 
	param1
	);
	ld.param.b32 	%r91, [retval0];
	} // callseq 22
$L__BB0_22:
	add.s64 	%rd87, %rd87, -1;
	add.s64 	%rd86, %rd86, -1;
	add.s64 	%rd85, %rd85, 8;
	add.s64 	%rd84, %rd84, 24;
	setp.ne.s64 	%p26, %rd87, 0;
	@%p26 bra 	$L__BB0_15;
	ld.param.f64 	%fd143, [_Z11propagationPdS_S_jd_param_4];
	ld.param.u32 	%r102, [_Z11propagationPdS_S_jd_param_3];
	mad.lo.s64 	%rd77, %rd83, 24, %rd2;
	ld.global.f64 	%fd136, [%rd77];
	fma.rn.f64 	%fd137, %fd143, %fd148, %fd136;
	st.global.f64 	[%rd77], %fd137;
	ld.global.f64 	%fd138, [%rd77+8];
	fma.rn.f64 	%fd139, %fd143, %fd149, %fd138;
	st.global.f64 	[%rd77+8], %fd139;
	ld.global.f64 	%fd140, [%rd77+16];
	fma.rn.f64 	%fd141, %fd143, %fd150, %fd140;
	st.global.f64 	[%rd77+16], %fd141;
	st.local.f64 	[%rd3], %fd137;
	st.local.f64 	[%rd3+8], %fd139;
	st.local.f64 	[%rd3+16], %fd141;
	mov.u64 	%rd78, $str$8;
	cvta.global.u64 	%rd79, %rd78;
	add.u64 	%rd80, %SP, 0;
	{ // callseq 23, 0
	.param .b64 param0;
	st.param.b64 	[param0], %rd79;
	.param .b64 param1;
	st.param.b64 	[param1], %rd80;
	.param .b32 retval0;
	call.uni (retval0), 
	vprintf, 
	(
	param0, 
	param1
	);
	ld.param.b32 	%r93, [retval0];
	} // callseq 23
	add.s64 	%rd83, %rd83, 1;
	cvt.u64.u32 	%rd81, %r102;
	setp.ne.s64 	%p27, %rd83, %rd81;
	@%p27 bra 	$L__BB0_14;
$L__BB0_24:
	ret;

}
	// .globl	_Z16update_positionsPdS_jd
.visible .entry _Z16update_positionsPdS_jd(
	.param .u64 .ptr .align 1 _Z16update_positionsPdS_jd_param_0,
	.param .u64 .ptr .align 1 _Z16update_positionsPdS_jd_param_1,
	.param .u32 _Z16update_positionsPdS_jd_param_2,
	.param .f64 _Z16update_positionsPdS_jd_param_3
)
{
	.local .align 8 .b8 	__local_depot1[56];
	.reg .b64 	%SP;
	.reg .b64 	%SPL;
	.reg .pred 	%p<8>;
	.reg .b32 	%r<18>;
	.reg .b64 	%rd<51>;
	.reg .b64 	%fd<89>;

	mov.u64 	%SPL, __local_depot1;
	cvta.local.u64 	%SP, %SPL;
	ld.param.u64 	%rd17, [_Z16update_positionsPdS_jd_param_0];
	ld.param.u64 	%rd18, [_Z16update_positionsPdS_jd_param_1];
	ld.param.u32 	%r1, [_Z16update_positionsPdS_jd_param_2];
	cvta.to.global.u64 	%rd1, %rd17;
	cvta.to.global.u64 	%rd2, %rd18;
	mov.u64 	%rd19, $str$9;
	cvta.global.u64 	%rd20, %rd19;
	{ // callseq 24, 0
	.param .b64 param0;
	st.param.b64 	[param0], %rd20;
	.param .b64 param1;
	st.param.b64 	[param1], 0;
	.param .b32 retval0;
	call.uni (retval0), 
	vprintf, 
	(
	param0, 
	param1
	);
	ld.param.b32 	%r2, [retval0];
	} // callseq 24
	cvt.u64.u32 	%rd3, %r1;
	setp.eq.s32 	%p1, %r1, 0;
	@%p1 bra 	$L__BB1_9;
	setp.lt.u32 	%p2, %r1, 4;
	mov.b64 	%rd50, 0;
	@%p2 bra 	$L__BB1_4;
	add.s64 	%rd47, %rd2, 48;
	add.s64 	%rd46, %rd1, 48;
	mov.b64 	%rd48, 0;
$L__BB1_3:
	.pragma "nounroll";
	ld.param.f64 	%fd86, [_Z16update_positionsPdS_jd_param_3];
	ld.global.f64 	%fd2, [%rd47+-48];
	ld.global.f64 	%fd3, [%rd46+-48];
	fma.rn.f64 	%fd4, %fd86, %fd2, %fd3;
	st.global.f64 	[%rd46+-48], %fd4;
	ld.global.f64 	%fd5, [%rd47+-40];
	ld.global.f64 	%fd6, [%rd46+-40];
	fma.rn.f64 	%fd7, %fd86, %fd5, %fd6;
	st.global.f64 	[%rd46+-40], %fd7;
	ld.global.f64 	%fd8, [%rd47+-32];
	ld.global.f64 	%fd9, [%rd46+-32];
	fma.rn.f64 	%fd10, %fd86, %fd8, %fd9;
	st.global.f64 	[%rd46+-32], %fd10;
	ld.global.f64 	%fd11, [%rd47+-48];
	ld.global.f64 	%fd12, [%rd47+-40];
	ld.global.f64 	%fd13, [%rd47+-32];
	add.u64 	%rd23, %SP, 0;
	add.u64 	%rd24, %SPL, 0;
	st.local.u64 	[%rd24], %rd48;
	st.local.f64 	[%rd24+8], %fd4;
	st.local.f64 	[%rd24+16], %fd7;
	st.local.f64 	[%rd24+24], %fd10;
	st.local.f64 	[%rd24+32], %fd11;
	st.local.f64 	[%rd24+40], %fd12;
	st.local.f64 	[%rd24+48], %fd13;
	mov.u64 	%rd25, $str$10;
	cvta.global.u64 	%rd26, %rd25;
	{ // callseq 25, 0
	.param .b64 param0;
	st.param.b64 	[param0], %rd26;
	.param .b64 param1;
	st.param.b64 	[param1], %rd23;
	.param .b32 retval0;
	call.uni (retval0), 
	vprintf, 
	(
	param0, 
	param1
	);
	ld.param.b32 	%r4, [retval0];
	} // callseq 25
	ld.global.f64 	%fd14, [%rd47+-24];
	ld.global.f64 	%fd15, [%rd46+-24];
	fma.rn.f64 	%fd16, %fd86, %fd14, %fd15;
	st.global.f64 	[%rd46+-24], %fd16;
	ld.global.f64 	%fd17, [%rd47+-16];
	ld.global.f64 	%fd18, [%rd46+-16];
	fma.rn.f64 	%fd19, %fd86, %fd17, %fd18;
	st.global.f64 	[%rd46+-16], %fd19;
	ld.global.f64 	%fd20, [%rd47+-8];
	ld.global.f64 	%fd21, [%rd46+-8];
	fma.rn.f64 	%fd22, %fd86, %fd20, %fd21;
	st.global.f64 	[%rd46+-8], %fd22;
	ld.global.f64 	%fd23, [%rd47+-24];
	ld.global.f64 	%fd24, [%rd47+-16];
	ld.global.f64 	%fd25, [%rd47+-8];
	add.s64 	%rd27, %rd48, 1;
	st.local.u64 	[%rd24], %rd27;
	st.local.f64 	[%rd24+8], %fd16;
	st.local.f64 	[%rd24+16], %fd19;
	st.local.f64 	[%rd24+24], %fd22;
	st.local.f64 	[%rd24+32], %fd23;
	st.local.f64 	[%rd24+40], %fd24;
	st.local.f64 	[%rd24+48], %fd25;
	{ // callseq 26, 0
	.param .b64 param0;
	st.param.b64 	[param0], %rd26;
	.param .b64 param1;
	st.param.b64 	[param1], %rd23;
	.param .b32 retval0;
	call.uni (retval0), 
	vprintf, 
	(
	param0, 
	param1
	);
	ld.param.b32 	%r6, [retval0];
	} // callseq 26
	ld.global.f64 	%fd26, [%rd47];
	ld.global.f64 	%fd27, [%rd46];
	fma.rn.f64 	%fd28, %fd86, %fd26, %fd27;
	st.global.f64 	[%rd46], %fd28;
	ld.global.f64 	%fd29, [%rd47+8];
	ld.global.f64 	%fd30, [%rd46+8];
	fma.rn.f64 	%fd31, %fd86, %fd29, %fd30;
	st.global.f64 	[%rd46+8], %fd31;
	ld.global.f64 	%fd32, [%rd47+16];
	ld.global.f64 	%fd33, [%rd46+16];
	fma.rn.f64 	%fd34, %fd86, %fd32, %fd33;
	st.global.f64 	[%rd46+16], %fd34;
	ld.global.f64 	%fd35, [%rd47];
	ld.global.f64 	%fd36, [%rd47+8];
	ld.global.f64 	%fd37, [%rd47+16];
	add.s64 	%rd28, %rd48, 2;
	st.local.u64 	[%rd24], %rd28;
	st.local.f64 	[%rd24+8], %fd28;
	st.local.f64 	[%rd24+16], %fd31;
	st.local.f64 	[%rd24+24], %fd34;
	st.local.f64 	[%rd24+32], %fd35;
	st.local.f64 	[%rd24+40], %fd36;
	st.local.f64 	[%rd24+48], %fd37;
	{ // callseq 27, 0
	.param .b64 param0;
	st.param.b64 	[param0], %rd26;
	.param .b64 param1;
	st.param.b64 	[param1], %rd23;
	.param .b32 retval0;
	call.uni (retval0), 
	vprintf, 
	(
	param0, 
	param1
	);
	ld.param.b32 	%r8, [retval0];
	} // callseq 27
	ld.global.f64 	%fd38, [%rd47+24];
	ld.global.f64 	%fd39, [%rd46+24];
	fma.rn.f64 	%fd40, %fd86, %fd38, %fd39;
	st.global.f64 	[%rd46+24], %fd40;
	ld.global.f64 	%fd41, [%rd47+32];
	ld.global.f64 	%fd42, [%rd46+32];
	fma.rn.f64 	%fd43, %fd86, %fd41, %fd42;
	st.global.f64 	[%rd46+32], %fd43;
	ld.global.f64 	%fd44, [%rd47+40];
	ld.global.f64 	%fd45, [%rd46+40];
	fma.rn.f64 	%fd46, %fd86, %fd44, %fd45;
	st.global.f64 	[%rd46+40], %fd46;
	ld.global.f64 	%fd47, [%rd47+24];
	ld.global.f64 	%fd48, [%rd47+32];
	ld.global.f64 	%fd49, [%rd47+40];
	add.s64 	%rd29, %rd48, 3;
	st.local.u64 	[%rd24], %rd29;
	st.local.f64 	[%rd24+8], %fd40;
	st.local.f64 	[%rd24+16], %fd43;
	st.local.f64 	[%rd24+24], %fd46;
	st.local.f64 	[%rd24+32], %fd47;
	st.local.f64 	[%rd24+40], %fd48;
	st.local.f64 	[%rd24+48], %fd49;
	{ // callseq 28, 0
	.param .b64 param0;
	st.param.b64 	[param0], %rd26;
	.param .b64 param1;
	st.param.b64 	[param1], %rd23;
	.param .b32 retval0;
	call.uni (retval0), 
	vprintf, 
	(
	param0, 
	param1
	);
	ld.param.b32 	%r10, [retval0];
	} // callseq 28
	add.s64 	%rd47, %rd47, 96;
	add.s64 	%rd46, %rd46, 96;
	add.s64 	%rd48, %rd48, 4;
	and.b64  	%rd50, %rd3, 4294967292;
	setp.ne.s64 	%p3, %rd48, %rd50;
	@%p3 bra 	$L__BB1_3;
$L__BB1_4:
	and.b64  	%rd14, %rd3, 3;
	setp.eq.s64 	%p4, %rd14, 0;
	@%p4 bra 	$L__BB1_9;
	setp.eq.s64 	%p5, %rd14, 1;
	@%p5 bra 	$L__BB1_7;
	ld.param.f64 	%fd87, [_Z16update_positionsPdS_jd_param_3];
	mul.lo.s64 	%rd30, %rd50, 24;
	add.s64 	%rd31, %rd2, %rd30;
	ld.global.f64 	%fd50, [%rd31];
	add.s64 	%rd32, %rd1, %rd30;
	ld.global.f64 	%fd51, [%rd32];
	fma.rn.f64 	%fd52, %fd87, %fd50, %fd51;
	st.global.f64 	[%rd32], %fd52;
	ld.global.f64 	%fd53, [%rd31+8];
	ld.global.f64 	%fd54, [%rd32+8];
	fma.rn.f64 	%fd55, %fd87, %fd53, %fd54;
	st.global.f64 	[%rd32+8], %fd55;
	ld.global.f64 	%fd56, [%rd31+16];
	ld.global.f64 	%fd57, [%rd32+16];
	fma.rn.f64 	%fd58, %fd87, %fd56, %fd57;
	st.global.f64 	[%rd32+16], %fd58;
	ld.global.f64 	%fd59, [%rd31];
	ld.global.f64 	%fd60, [%rd31+8];
	ld.global.f64 	%fd61, [%rd31+16];
	add.u64 	%rd33, %SP, 0;
	add.u64 	%rd34, %SPL, 0;
	st.local.u64 	[%rd34], %rd50;
	st.local.f64 	[%rd34+8], %fd52;
	st.local.f64 	[%rd34+16], %fd55;
	st.local.f64 	[%rd34+24], %fd58;
	st.local.f64 	[%rd34+32], %fd59;
	st.local.f64 	[%rd34+40], %fd60;
	st.local.f64 	[%rd34+48], %fd61;
	mov.u64 	%rd35, $str$10;
	cvta.global.u64 	%rd36, %rd35;
	{ // callseq 29, 0
	.param .b64 param0;
	st.param.b64 	[param0], %rd36;
	.param .b64 param1;
	st.param.b64 	[param1], %rd33;
	.param .b32 retval0;
	call.uni (retval0), 
	vprintf, 
	(
	param0, 
	param1
	);
	ld.param.b32 	%r12, [retval0];
	} // callseq 29
	add.s64 	%rd37, %rd50, 1;
	ld.global.f64 	%fd62, [%rd31+24];
	ld.global.f64 	%fd63, [%rd32+24];
	fma.rn.f64 	%fd64, %fd87, %fd62, %fd63;
	st.global.f64 	[%rd32+24], %fd64;
	ld.global.f64 	%fd65, [%rd31+32];
	ld.global.f64 	%fd66, [%rd32+32];
	fma.rn.f64 	%fd67, %fd87, %fd65, %fd66;
	st.global.f64 	[%rd32+32], %fd67;
	ld.global.f64 	%fd68, [%rd31+40];
	ld.global.f64 	%fd69, [%rd32+40];
	fma.rn.f64 	%fd70, %fd87, %fd68, %fd69;
	st.global.f64 	[%rd32+40], %fd70;
	ld.global.f64 	%fd71, [%rd31+24];
	ld.global.f64 	%fd72, [%rd31+32];
	ld.global.f64 	%fd73, [%rd31+40];
	st.local.u64 	[%rd34], %rd37;
	st.local.f64 	[%rd34+8], %fd64;
	st.local.f64 	[%rd34+16], %fd67;
	st.local.f64 	[%rd34+24], %fd70;
	st.local.f64 	[%rd34+32], %fd71;
	st.local.f64 	[%rd34+40], %fd72;
	st.local.f64 	[%rd34+48], %fd73;
	{ // callseq 30, 0
	.param .b64 param0;
	st.param.b64 	[param0], %rd36;
	.param .b64 param1;
	st.param.b64 	[param1], %rd33;
	.param .b32 retval0;
	call.uni (retval0), 
	vprintf, 
	(
	param0, 
	param1
	);
	ld.param.b32 	%r14, [retval0];
	} // callseq 30
	add.s64 	%rd50, %rd50, 2;
$L__BB1_7:
	and.b64  	%rd38, %rd3, 1;
	setp.eq.b64 	%p6, %rd38, 1;
	not.pred 	%p7, %p6;
	@%p7 bra 	$L__BB1_9;
	ld.param.f64 	%fd88, [_Z16update_positionsPdS_jd_param_3];
	mul.lo.s64 	%rd39, %rd50, 24;
	add.s64 	%rd40, %rd2, %rd39;
	ld.global.f64 	%fd74, [%rd40];
	add.s64 	%rd41, %rd1, %rd39;
	ld.global.f64 	%fd75, [%rd41];
	fma.rn.f64 	%fd76, %fd88, %fd74, %fd75;
	st.global.f64 	[%rd41], %fd76;
	ld.global.f64 	%fd77, [%rd40+8];
	ld.global.f64 	%fd78, [%rd41+8];
	fma.rn.f64 	%fd79, %fd88, %fd77, %fd78;
	st.global.f64 	[%rd41+8], %fd79;
	ld.global.f64 	%fd80, [%rd40+16];
	ld.global.f64 	%fd81, [%rd41+16];
	fma.rn.f64 	%fd82, %fd88, %fd80, %fd81;
	st.global.f64 	[%rd41+16], %fd82;
	ld.global.f64 	%fd83, [%rd40];
	ld.global.f64 	%fd84, [%rd40+8];
	ld.global.f64 	%fd85, [%rd40+16];
	add.u64 	%rd42, %SP, 0;
	add.u64 	%rd43, %SPL, 0;
	st.local.u64 	[%rd43], %rd50;
	st.local.f64 	[%rd43+8], %fd76;
	st.local.f64 	[%rd43+16], %fd79;
	st.local.f64 	[%rd43+24], %fd82;
	st.local.f64 	[%rd43+32], %fd83;
	st.local.f64 	[%rd43+40], %fd84;
	st.local.f64 	[%rd43+48], %fd85;
	mov.u64 	%rd44, $str$10;
	cvta.global.u64 	%rd45, %rd44;
	{ // callseq 31, 0
	.param .b64 param0;
	st.param.b64 	[param0], %rd45;
	.param .b64 param1;
	st.param.b64 	[param1], %rd42;
	.param .b32 retval0;
	call.uni (retval0), 
	vprintf, 
	(
	param0, 
	param1
	);
	ld.param.b32 	%r16, [retval0];
	} // callseq 31
$L__BB1_9:
	ret;

}
.func  (.param .b64 func_retval0) __internal_accurate_pow(
	.param .b64 __internal_accurate_pow_param_0
)
{
	.reg .pred 	%p<8>;
	.reg .b32 	%r<49>;
	.reg .b32 	%f<3>;
	.reg .b64 	%fd<109>;

	ld.param.f64 	%fd10, [__internal_accurate_pow_param_0];
	{
	.reg .b32 %temp; 
	mov.b64 	{%temp, %r46}, %fd10;
	}
	{
	.reg .b32 %temp; 
	mov.b64 	{%r45, %temp}, %fd10;
	}
	shr.u32 	%r47, %r46, 20;
	setp.gt.u32 	%p1, %r46, 1048575;
	@%p1 bra 	$L__BB2_2;
	mul.f64 	%fd11, %fd10, 0d4350000000000000;
	{
	.reg .b32 %temp; 
	mov.b64 	{%temp, %r46}, %fd11;
	}
	{
	.reg .b32 %temp; 
	mov.b64 	{%r45, %temp}, %fd11;
	}
	shr.u32 	%r16, %r46, 20;
	add.s32 	%r47, %r16, -54;
$L__BB2_2:
	add.s32 	%r48, %r47, -1023;
	and.b32  	%r17, %r46, -2146435073;
	or.b32  	%r18, %r17, 1072693248;
	mov.b64 	%fd107, {%r45, %r18};
	setp.lt.u32 	%p2, %r18, 1073127583;
	@%p2 bra 	$L__BB2_4;
	{
	.reg .b32 %temp; 
	mov.b64 	{%r19, %temp}, %fd107;
	}
	{
	.reg .b32 %temp; 
	mov.b64 	{%temp, %r20}, %fd107;
	}
	add.s32 	%r21, %r20, -1048576;
	mov.b64 	%fd107, {%r19, %r21};
	add.s32 	%r48, %r47, -1022;
$L__BB2_4:
	add.f64 	%fd12, %fd107, 0dBFF0000000000000;
	add.f64 	%fd13, %fd107, 0d3FF0000000000000;
	rcp.approx.ftz.f64 	%fd14, %fd13;
	neg.f64 	%fd15, %fd13;
	fma.rn.f64 	%fd16, %fd15, %fd14, 0d3FF0000000000000;
	fma.rn.f64 	%fd17, %fd16, %fd16, %fd16;
	fma.rn.f64 	%fd18, %fd17, %fd14, %fd14;
	mul.f64 	%fd19, %fd12, %fd18;
	fma.rn.f64 	%fd20, %fd12, %fd18, %fd19;
	mul.f64 	%fd21, %fd20, %fd20;
	fma.rn.f64 	%fd22, %fd21, 0d3EB0F5FF7D2CAFE2, 0d3ED0F5D241AD3B5A;
	fma.rn.f64 	%fd23, %fd22, %fd21, 0d3EF3B20A75488A3F;
	fma.rn.f64 	%fd24, %fd23, %fd21, 0d3F1745CDE4FAECD5;
	fma.rn.f64 	%fd25, %fd24, %fd21, 0d3F3C71C7258A578B;
	fma.rn.f64 	%fd26, %fd25, %fd21, 0d3F6249249242B910;
	fma.rn.f64 	%fd27, %fd26, %fd21, 0d3F89999999999DFB;
	sub.f64 	%fd28, %fd12, %fd20;
	add.f64 	%fd29, %fd28, %fd28;
	neg.f64 	%fd30, %fd20;
	fma.rn.f64 	%fd31, %fd30, %fd12, %fd29;
	mul.f64 	%fd32, %fd18, %fd31;
	fma.rn.f64 	%fd33, %fd21, %fd27, 0d3FB5555555555555;
	mov.f64 	%fd34, 0d3FB5555555555555;
	sub.f64 	%fd35, %fd34, %fd33;
	fma.rn.f64 	%fd36, %fd21, %fd27, %fd35;
	add.f64 	%fd37, %fd36, 0dBC46A4CB00B9E7B0;
	add.f64 	%fd38, %fd33, %fd37;
	sub.f64 	%fd39, %fd33, %fd38;
	add.f64 	%fd40, %fd37, %fd39;
	mul.rn.f64 	%fd41, %fd20, %fd20;
	neg.f64 	%fd42, %fd41;
	fma.rn.f64 	%fd43, %fd20, %fd20, %fd42;
	{
	.reg .b32 %temp; 
	mov.b64 	{%r22, %temp}, %fd32;
	}
	{
	.reg .b32 %temp; 
	mov.b64 	{%temp, %r23}, %fd32;
	}
	add.s32 	%r24, %r23, 1048576;
	mov.b64 	%fd44, {%r22, %r24};
	fma.rn.f64 	%fd45, %fd20, %fd44, %fd43;
	mul.rn.f64 	%fd46, %fd41, %fd20;
	neg.f64 	%fd47, %fd46;
	fma.rn.f64 	%fd48, %fd41, %fd20, %fd47;
	fma.rn.f64 	%fd49, %fd41, %fd32, %fd48;
	fma.rn.f64 	%fd50, %fd45, %fd20, %fd49;
	mul.rn.f64 	%fd51, %fd38, %fd46;
	neg.f64 	%fd52, %fd51;
	fma.rn.f64 	%fd53, %fd38, %fd46, %fd52;
	fma.rn.f64 	%fd54, %fd38, %fd50, %fd53;
	fma.rn.f64 	%fd55, %fd40, %fd46, %fd54;
	add.f64 	%fd56, %fd51, %fd55;
	sub.f64 	%fd57, %fd51, %fd56;
	add.f64 	%fd58, %fd55, %fd57;
	add.f64 	%fd59, %fd20, %fd56;
	sub.f64 	%fd60, %fd20, %fd59;
	add.f64 	%fd61, %fd56, %fd60;
	add.f64 	%fd62, %fd58, %fd61;
	add.f64 	%fd63, %fd32, %fd62;
	add.f64 	%fd64, %fd59, %fd63;
	sub.f64 	%fd65, %fd59, %fd64;
	add.f64 	%fd66, %fd63, %fd65;
	xor.b32  	%r25, %r48, -2147483648;
	mov.b32 	%r26, 1127219200;
	mov.b64 	%fd67, {%r25, %r26};
	mov.b32 	%r27, -2147483648;
	mov.b64 	%fd68, {%r27, %r26};
	sub.f64 	%fd69, %fd67, %fd68;
	fma.rn.f64 	%fd70, %fd69, 0d3FE62E42FEFA39EF, %fd64;
	fma.rn.f64 	%fd71, %fd69, 0dBFE62E42FEFA39EF, %fd70;
	sub.f64 	%fd72, %fd71, %fd64;
	sub.f64 	%fd73, %fd66, %fd72;
	fma.rn.f64 	%fd74, %fd69, 0d3C7ABC9E3B39803F, %fd73;
	add.f64 	%fd75, %fd70, %fd74;
	sub.f64 	%fd76, %fd70, %fd75;
	add.f64 	%fd77, %fd74, %fd76;
	mov.f64 	%fd78, 0d4000000000000000;
	{
	.reg .b32 %temp; 
	mov.b64 	{%temp, %r28}, %fd78;
	}
	{
	.reg .b32 %temp; 
	mov.b64 	{%r29, %temp}, %fd78;
	}
	shl.b32 	%r30, %r28, 1;
	setp.gt.u32 	%p3, %r30, -33554433;
	and.b32  	%r31, %r28, -15728641;
	selp.b32 	%r32, %r31, %r28, %p3;
	mov.b64 	%fd79, {%r29, %r32};
	mul.rn.f64 	%fd80, %fd75, %fd79;
	neg.f64 	%fd81, %fd80;
	fma.rn.f64 	%fd82, %fd75, %fd79, %fd81;
	fma.rn.f64 	%fd83, %fd77, %fd79, %fd82;
	add.f64 	%fd4, %fd80, %fd83;
	sub.f64 	%fd84, %fd80, %fd4;
	add.f64 	%fd5, %fd83, %fd84;
	fma.rn.f64 	%fd85, %fd4, 0d3FF71547652B82FE, 0d4338000000000000;
	{
	.reg .b32 %temp; 
	mov.b64 	{%r13, %temp}, %fd85;
	}
	mov.f64 	%fd86, 0dC338000000000000;
	add.rn.f64 	%fd87, %fd85, %fd86;
	fma.rn.f64 	%fd88, %fd87, 0dBFE62E42FEFA39EF, %fd4;
	fma.rn.f64 	%fd89, %fd87, 0dBC7ABC9E3B39803F, %fd88;
	fma.rn.f64 	%fd90, %fd89, 0d3E5ADE1569CE2BDF, 0d3E928AF3FCA213EA;
	fma.rn.f64 	%fd91, %fd90, %fd89, 0d3EC71DEE62401315;
	fma.rn.f64 	%fd92, %fd91, %fd89, 0d3EFA01997C89EB71;
	fma.rn.f64 	%fd93, %fd92, %fd89, 0d3F2A01A014761F65;
	fma.rn.f64 	%fd94, %fd93, %fd89, 0d3F56C16C1852B7AF;
	fma.rn.f64 	%fd95, %fd94, %fd89, 0d3F81111111122322;
	fma.rn.f64 	%fd96, %fd95, %fd89, 0d3FA55555555502A1;
	fma.rn.f64 	%fd97, %fd96, %fd89, 0d3FC5555555555511;
	fma.rn.f64 	%fd98, %fd97, %fd89, 0d3FE000000000000B;
	fma.rn.f64 	%fd99, %fd98, %fd89, 0d3FF0000000000000;
	fma.rn.f64 	%fd100, %fd99, %fd89, 0d3FF0000000000000;
	{
	.reg .b32 %temp; 
	mov.b64 	{%r14, %temp}, %fd100;
	}
	{
	.reg .b32 %temp; 
	mov.b64 	{%temp, %r15}, %fd100;
	}
	shl.b32 	%r33, %r13, 20;
	add.s32 	%r34, %r33, %r15;
	mov.b64 	%fd108, {%r14, %r34};
	{
	.reg .b32 %temp; 
	mov.b64 	{%temp, %r35}, %fd4;
	}
	mov.b32 	%f2, %r35;
	abs.f32 	%f1, %f2;
	setp.lt.f32 	%p4, %f1, 0f4086232B;
	@%p4 bra 	$L__BB2_7;
	setp.lt.f64 	%p5, %fd4, 0d0000000000000000;
	add.f64 	%fd101, %fd4, 0d7FF0000000000000;
	selp.f64 	%fd108, 0d0000000000000000, %fd101, %p5;
	setp.geu.f32 	%p6, %f1, 0f40874800;
	@%p6 bra 	$L__BB2_7;
	shr.u32 	%r36, %r13, 31;
	add.s32 	%r37, %r13, %r36;
	shr.s32 	%r38, %r37, 1;
	shl.b32 	%r39, %r38, 20;
	add.s32 	%r40, %r15, %r39;
	mov.b64 	%fd102, {%r14, %r40};
	sub.s32 	%r41, %r13, %r38;
	shl.b32 	%r42, %r41, 20;
	add.s32 	%r43, %r42, 1072693248;
	mov.b32 	%r44, 0;
	mov.b64 	%fd103, {%r44, %r43};
	mul.f64 	%fd108, %fd103, %fd102;
$L__BB2_7:
	abs.f64 	%fd104, %fd108;
	setp.eq.f64 	%p7, %fd104, 0d7FF0000000000000;
	fma.rn.f64 	%fd105, %fd108, %fd5, %fd108;
	selp.f64 	%fd106, %fd108, %fd105, %p7;
	st.param.f64 	[func_retval0], %fd106;
	ret;

}


// ===== COMPILED SASS (sm_100) =====

	.target	sm_100

	.elftype	@"ET_EXEC"


//--------------------- .note.nv.tkinfo           --------------------------
	.section	.note.nv.tkinfo,"",@"SHT_NOTE"
	.sectionflags	@"SHF_NOTE_NV_TKINFO"
	.tkinfo
        /*0018*/ 	.word	0x00000002
        /*0030*/ 	.string	""
        /*0030*/ 	.string	"ptxas"
        /*0030*/ 	.string	"Cuda compilation tools, release 13.0, V13.0.88"
        /*0030*/ 	.string	"Build cuda_13.0.r13.0/compiler.36424714_0"
        /*0030*/ 	.string	"-arch sm_100 -m 64 "



//--------------------- .note.nv.cuinfo           --------------------------
	.section	.note.nv.cuinfo,"",@"SHT_NOTE"
	.sectionflags	@"SHF_NOTE_NV_CUINFO"
        /*0018*/ 	.short	0x0002
        /*001a*/ 	.short	0x0064
        /*001c*/ 	.short	0x0082
	.zero		2


//--------------------- .nv.info                  --------------------------
	.section	.nv.info,"",@"SHT_CUDA_INFO"
	.align	4


	//----- nvinfo : EIATTR_REGCOUNT
	.align		4
        /*0000*/ 	.byte	0x04, 0x2f
        /*0002*/ 	.short	(.L_12 - .L_11)
	.align		4
.L_11:
        /*0004*/ 	.word	index@(_Z11propagationPdS_S_jd)
        /*0008*/ 	.word	0x0000003a


	//----- nvinfo : EIATTR_FRAME_SIZE
	.align		4
.L_12:
        /*000c*/ 	.byte	0x04, 0x11
        /*000e*/ 	.short	(.L_14 - .L_13)
	.align		4
.L_13:
        /*0010*/ 	.word	index@($_Z11propagationPdS_S_jd$__internal_accurate_pow)
        /*0014*/ 	.word	0x00000038


	//----- nvinfo : EIATTR_FRAME_SIZE
	.align		4
.L_14:
        /*0018*/ 	.byte	0x04, 0x11
        /*001a*/ 	.short	(.L_16 - .L_15)
	.align		4
.L_15:
        /*001c*/ 	.word	index@($__internal_1_$__cuda_sm20_dsqrt_rn_f64_mediumpath_v1)
        /*0020*/ 	.word	0x00000038


	//----- nvinfo : EIATTR_FRAME_SIZE
	.align		4
.L_16:
        /*0024*/ 	.byte	0x04, 0x11
        /*0026*/ 	.short	(.L_18 - .L_17)
	.align		4
.L_17:
        /*0028*/ 	.word	index@($__internal_0_$__cuda_sm20_div_rn_f64_full)
        /*002c*/ 	.word	0x00000038


	//----- nvinfo : EIATTR_FRAME_SIZE
	.align		4
.L_18:
        /*0030*/ 	.byte	0x04, 0x11
        /*0032*/ 	.short	(.L_20 - .L_19)
	.align		4
.L_19:
        /*0034*/ 	.word	index@(_Z11propagationPdS_S_jd)
        /*0038*/ 	.word	0x00000038


	//----- nvinfo : EIATTR_REGCOUNT
	.align		4
.L_20:
        /*003c*/ 	.byte	0x04, 0x2f
        /*003e*/ 	.short	(.L_22 - .L_21)
	.align		4
.L_21:
        /*0040*/ 	.word	index@(_Z16update_positionsPdS_jd)
        /*0044*/ 	.word	0x00000020


	//----- nvinfo : EIATTR_FRAME_SIZE
	.align		4
.L_22:
        /*0048*/ 	.byte	0x04, 0x11
        /*004a*/ 	.short	(.L_24 - .L_23)
	.align		4
.L_23:
        /*004c*/ 	.word	index@(_Z16update_positionsPdS_jd)
        /*0050*/ 	.word	0x00000038


	//----- nvinfo : EIATTR_MIN_STACK_SIZE
	.align		4
.L_24:
        /*0054*/ 	.byte	0x04, 0x12
        /*0056*/ 	.short	(.L_26 - .L_25)
	.align		4
.L_25:
        /*0058*/ 	.word	index@(_Z16update_positionsPdS_jd)
        /*005c*/ 	.word	0x00000038


	//----- nvinfo : EIATTR_MIN_STACK_SIZE
	.align		4
.L_26:
        /*0060*/ 	.byte	0x04, 0x12
        /*0062*/ 	.short	(.L_28 - .L_27)
	.align		4
.L_27:
        /*0064*/ 	.word	index@(_Z11propagationPdS_S_jd)
        /*0068*/ 	.word	0x00000038
.L_28:


//--------------------- .nv.compat                --------------------------
	.section	.nv.compat,"",@"SHT_CUDA_COMPAT_INFO"
	.align	4
        /*0000*/ 	.byte	0x02, 0x09, 0x00, 0x00, 0x02, 0x02, 0x01, 0x00, 0x02, 0x05, 0x05, 0x00, 0x03, 0x07, 0x01, 0x01
        /*0010*/ 	.byte	0x02, 0x03, 0x00, 0x00, 0x02, 0x06, 0x01, 0x00, 0x04, 0x0b, 0x08, 0x00, 0x01, 0x00, 0x00, 0x00
        /*0020*/ 	.byte	0x00, 0x00, 0x00, 0x00


//--------------------- .nv.info._Z16update_positionsPdS_jd --------------------------
	.section	.nv.info._Z16update_positionsPdS_jd,"",@"SHT_CUDA_INFO"
	.sectionflags	@""
	.align	4


	//----- nvinfo : EIATTR_CUDA_API_VERSION
	.align		4
        /*0000*/ 	.byte	0x04, 0x37
        /*0002*/ 	.short	(.L_30 - .L_29)
.L_29:
        /*0004*/ 	.word	0x00000082


	//----- nvinfo : EIATTR_KPARAM_INFO
	.align		4
.L_30:
        /*0008*/ 	.byte	0x04, 0x17
        /*000a*/ 	.short	(.L_32 - .L_31)
.L_31:
        /*000c*/ 	.word	0x00000000
        /*0010*/ 	.short	0x0003
        /*0012*/ 	.short	0x0018
        /*0014*/ 	.byte	0x00, 0xf0, 0x21, 0x00


	//----- nvinfo : EIATTR_KPARAM_INFO
	.align		4
.L_32:
        /*0018*/ 	.byte	0x04, 0x17
        /*001a*/ 	.short	(.L_34 - .L_33)
.L_33:
        /*001c*/ 	.word	0x00000000
        /*0020*/ 	.short	0x0002
        /*0022*/ 	.short	0x0010
        /*0024*/ 	.byte	0x00, 0xf0, 0x11, 0x00


	//----- nvinfo : EIATTR_KPARAM_INFO
	.align		4
.L_34:
        /*0028*/ 	.byte	0x04, 0x17
        /*002a*/ 	.short	(.L_36 - .L_35)
.L_35:
        /*002c*/ 	.word	0x00000000
        /*0030*/ 	.short	0x0001
        /*0032*/ 	.short	0x0008
        /*0034*/ 	.byte	0x00, 0xf5, 0x21, 0x00


	//----- nvinfo : EIATTR_KPARAM_INFO
	.align		4
.L_36:
        /*0038*/ 	.byte	0x04, 0x17
        /*003a*/ 	.short	(.L_38 - .L_37)
.L_37:
        /*003c*/ 	.word	0x00000000
        /*0040*/ 	.short	0x0000
        /*0042*/ 	.short	0x0000
        /*0044*/ 	.byte	0x00, 0xf5, 0x21, 0x00


	//----- nvinfo : EIATTR_SPARSE_MMA_MASK
	.align		4
.L_38:
        /*0048*/ 	.byte	0x03, 0x50
        /*004a*/ 	.short	0x0000


	//----- nvinfo : EIATTR_MAXREG_COUNT
	.align		4
        /*004c*/ 	.byte	0x03, 0x1b
        /*004e*/ 	.short	0x00ff


	//----- nvinfo : EIATTR_EXTERNS
	.align		4
        /*0050*/ 	.byte	0x04, 0x0f
        /*0052*/ 	.short	(.L_40 - .L_39)


	//   ....[0]....
	.align		4
.L_39:
        /*0054*/ 	.word	index@(vprintf)


	//----- nvinfo : EIATTR_MERCURY_ISA_VERSION
	.align		4
.L_40:
        /*0058*/ 	.byte	0x03, 0x5f
        /*005a*/ 	.short	0x0101


	//----- nvinfo : EIATTR_VRC_CTA_INIT_COUNT
	.align		4
        /*005c*/ 	.byte	0x02, 0x4a
	.zero		1
	.zero		1


	//----- nvinfo : EIATTR_SYSCALL_OFFSETS
	.align		4
        /*0060*/ 	.byte	0x04, 0x46
        /*0062*/ 	.short	(.L_42 - .L_41)


	//   ....[0]....
.L_41:
        /*0064*/ 	.word	0x000000f0


	//   ....[1]....
        /*0068*/ 	.word	0x00000490


	//   ....[2]....
        /*006c*/ 	.word	0x00000710


	//   ....[3]....
        /*0070*/ 	.word	0x00000990


	//   ....[4]....
        /*0074*/ 	.word	0x00000c10


	//   ....[5]....
        /*0078*/ 	.word	0x00001080


	//   ....[6]....
        /*007c*/ 	.word	0x00001330


	//   ....[7]....
        /*0080*/ 	.word	0x000016c0


	//----- nvinfo : EIATTR_EXIT_INSTR_OFFSETS
	.align		4
.L_42:
        /*0084*/ 	.byte	0x04, 0x1c
        /*0086*/ 	.short	(.L_44 - .L_43)


	//   ....[0]....
.L_43:
        /*0088*/ 	.word	0x00000130


	//   ....[1]....
        /*008c*/ 	.word	0x00000d30


	//   ....[2]....
        /*0090*/ 	.word	0x000013b0


	//   ....[3]....
        /*0094*/ 	.word	0x000016d0


	//----- nvinfo : EIATTR_CRS_STACK_SIZE
	.align		4
.L_44:
        /*0098*/ 	.byte	0x04, 0x1e
        /*009a*/ 	.short	(.L_46 - .L_45)
.L_45:
        /*009c*/ 	.word	0x00000000


	//----- nvinfo : EIATTR_CBANK_PARAM_SIZE
	.align		4
.L_46:
        /*00a0*/ 	.byte	0x03, 0x19
        /*00a2*/ 	.short	0x0020


	//----- nvinfo : EIATTR_PARAM_CBANK
	.align		4
        /*00a4*/ 	.byte	0x04, 0x0a
        /*00a6*/ 	.short	(.L_48 - .L_47)
	.align		4
.L_47:
        /*00a8*/ 	.word	index@(.nv.constant0._Z16update_positionsPdS_jd)
        /*00ac*/ 	.short	0x0380
        /*00ae*/ 	.short	0x0020


	//----- nvinfo : EIATTR_SW_WAR
	.align		4
.L_48:
        /*00b0*/ 	.byte	0x04, 0x36
        /*00b2*/ 	.short	(.L_50 - .L_49)
.L_49:
        /*00b4*/ 	.word	0x00000008
.L_50:


//--------------------- .nv.info._Z11propagationPdS_S_jd --------------------------
	.section	.nv.info._Z11propagationPdS_S_jd,"",@"SHT_CUDA_INFO"
	.sectionflags	@""
	.align	4


	//----- nvinfo : EIATTR_CUDA_API_VERSION
	.align		4
        /*0000*/ 	.byte	0x04, 0x37
        /*0002*/ 	.short	(.L_52 - .L_51)
.L_51:
        /*0004*/ 	.word	0x00000082


	//----- nvinfo : EIATTR_KPARAM_INFO
	.align		4
.L_52:
        /*0008*/ 	.byte	0x04, 0x17
        /*000a*/ 	.short	(.L_54 - .L_53)
.L_53:
        /*000c*/ 	.word	0x00000000
        /*0010*/ 	.short	0x0004
        /*0012*/ 	.short	0x0020
        /*0014*/ 	.byte	0x00, 0xf0, 0x21, 0x00


	//----- nvinfo : EIATTR_KPARAM_INFO
	.align		4
.L_54:
        /*0018*/ 	.byte	0x04, 0x17
        /*001a*/ 	.short	(.L_56 - .L_55)
.L_55:
        /*001c*/ 	.word	0x00000000
        /*0020*/ 	.short	0x0003
        /*0022*/ 	.short	0x0018
        /*0024*/ 	.byte	0x00, 0xf0, 0x11, 0x00


	//----- nvinfo : EIATTR_KPARAM_INFO
	.align		4
.L_56:
        /*0028*/ 	.byte	0x04, 0x17
        /*002a*/ 	.short	(.L_58 - .L_57)
.L_57:
        /*002c*/ 	.word	0x00000000
        /*0030*/ 	.short	0x0002
        /*0032*/ 	.short	0x0010
        /*0034*/ 	.byte	0x00, 0xf5, 0x21, 0x00


	//----- nvinfo : EIATTR_KPARAM_INFO
	.align		4
.L_58:
        /*0038*/ 	.byte	0x04, 0x17
        /*003a*/ 	.short	(.L_60 - .L_59)
.L_59:
        /*003c*/ 	.word	0x00000000
        /*0040*/ 	.short	0x0001
        /*0042*/ 	.short	0x0008
        /*0044*/ 	.byte	0x00, 0xf5, 0x21, 0x00


	//----- nvinfo : EIATTR_KPARAM_INFO
	.align		4
.L_60:
        /*0048*/ 	.byte	0x04, 0x17
        /*004a*/ 	.short	(.L_62 - .L_61)
.L_61:
        /*004c*/ 	.word	0x00000000
        /*0050*/ 	.short	0x0000
        /*0052*/ 	.short	0x0000
        /*0054*/ 	.byte	0x00, 0xf5, 0x21, 0x00


	//----- nvinfo : EIATTR_SPARSE_MMA_MASK
	.align		4
.L_62:
        /*0058*/ 	.byte	0x03, 0x50
        /*005a*/ 	.short	0x0000


	//----- nvinfo : EIATTR_MAXREG_COUNT
	.align		4
        /*005c*/ 	.byte	0x03, 0x1b
        /*005e*/ 	.short	0x00ff


	//----- nvinfo : EIATTR_EXTERNS
	.align		4
        /*0060*/ 	.byte	0x04, 0x0f
        /*0062*/ 	.short	(.L_64 - .L_63)


	//   ....[0]....
	.align		4
.L_63:
        /*0064*/ 	.word	index@(vprintf)


	//----- nvinfo : EIATTR_MERCURY_ISA_VERSION
	.align		4
.L_64:
        /*0068*/ 	.byte	0x03, 0x5f
        /*006a*/ 	.short	0x0101


	//----- nvinfo : EIATTR_VRC_CTA_INIT_COUNT
	.align		4
        /*006c*/ 	.byte	0x02, 0x4a
	.zero		1
	.zero		1


	//----- nvinfo : EIATTR_SYSCALL_OFFSETS
	.align		4
        /*0070*/ 	.byte	0x04, 0x46
        /*0072*/ 	.short	(.L_66 - .L_65)


	//   ....[0]....
.L_65:
        /*0074*/ 	.word	0x000000e0


	//   ....[1]....
        /*0078*/ 	.word	0x000003f0


	//   ....[2]....
        /*007c*/ 	.word	0x00000610


	//   ....[3]....
        /*0080*/ 	.word	0x00000830


	//   ....[4]....
        /*0084*/ 	.word	0x00000aa0


	//   ....[5]....
        /*0088*/ 	.word	0x00000cc0


	//   ....[6]....
        /*008c*/ 	.word	0x00000ee0


	//   ....[7]....
        /*0090*/ 	.word	0x00001150


	//   ....[8]....
        /*0094*/ 	.word	0x00001370


	//   ....[9]....
        /*0098*/ 	.word	0x000016c0


	//   ....[10]....
        /*009c*/ 	.word	0x000018e0


	//   ....[11]....
        /*00a0*/ 	.word	0x00001b00


	//   ....[12]....
        /*00a4*/ 	.word	0x00001d70


	//   ....[13]....
        /*00a8*/ 	.word	0x00002050


	//   ....[14]....
        /*00ac*/ 	.word	0x000022c0


	//   ....[15]....
        /*00b0*/ 	.word	0x00002590


	//   ....[16]....
        /*00b4*/ 	.word	0x00002690


	//   ....[17]....
        /*00b8*/ 	.word	0x00002a80


	//   ....[18]....
        /*00bc*/ 	.word	0x00003020


	//   ....[19]....
        /*00c0*/ 	.word	0x000030e0


	//   ....[20]....
        /*00c4*/ 	.word	0x00003620


	//   ....[21]....
        /*00c8*/ 	.word	0x00003710


	//   ....[22]....
        /*00cc*/ 	.word	0x000039d0


	//----- nvinfo : EIATTR_EXIT_INSTR_OFFSETS
	.align		4
.L_66:
        /*00d0*/ 	.byte	0x04, 0x1c
        /*00d2*/ 	.short	(.L_68 - .L_67)


	//   ....[0]....
.L_67:
        /*00d4*/ 	.word	0x000026b0


	//   ....[1]....
        /*00d8*/ 	.word	0x00003a40


	//----- nvinfo : EIATTR_CRS_STACK_SIZE
	.align		4
.L_68:
        /*00dc*/ 	.byte	0x04, 0x1e
        /*00de*/ 	.short	(.L_70 - .L_69)
.L_69:
        /*00e0*/ 	.word	0x00000000


	//----- nvinfo : EIATTR_CBANK_PARAM_SIZE
	.align		4
.L_70:
        /*00e4*/ 	.byte	0x03, 0x19
        /*00e6*/ 	.short	0x0028


	//----- nvinfo : EIATTR_PARAM_CBANK
	.align		4
        /*00e8*/ 	.byte	0x04, 0x0a
        /*00ea*/ 	.short	(.L_72 - .L_71)
	.align		4
.L_71:
        /*00ec*/ 	.word	index@(.nv.constant0._Z11propagationPdS_S_jd)
        /*00f0*/ 	.short	0x0380
        /*00f2*/ 	.short	0x0028


	//----- nvinfo : EIATTR_SW_WAR
	.align		4
.L_72:
        /*00f4*/ 	.byte	0x04, 0x36
        /*00f6*/ 	.short	(.L_74 - .L_73)
.L_73:
        /*00f8*/ 	.word	0x00000008
.L_74:


//--------------------- .nv.callgraph             --------------------------
	.section	.nv.callgraph,"",@"SHT_CUDA_CALLGRAPH"
	.align	4
	.sectionentsize	8
	.align		4
        /*0000*/ 	.word	0x00000000
	.align		4
        /*0004*/ 	.word	0xffffffff
	.align		4
        /*0008*/ 	.word	index@(_Z16update_positionsPdS_jd)
	.align		4
        /*000c*/ 	.word	index@(vprintf)
	.align		4
        /*0010*/ 	.word	index@(_Z11propagationPdS_S_jd)
	.align		4
        /*0014*/ 	.word	index@(vprintf)
	.align		4
        /*0018*/ 	.word	0x00000000
	.align		4
        /*001c*/ 	.word	0xfffffffe
	.align		4
        /*0020*/ 	.word	0x00000000
	.align		4
        /*0024*/ 	.word	0xfffffffd
	.align		4
        /*0028*/ 	.word	0x00000000
	.align		4
        /*002c*/ 	.word	0xfffffffc


//--------------------- .nv.constant4             --------------------------
	.section	.nv.constant4,"a",@progbits
	.align	8
	.align		8
.nv.constant4:
        /*0000*/ 	.dword	vprintf
	.align		8
        /*0008*/ 	.dword	$str
	.align		8
        /*0010*/ 	.dword	$str$1
	.align		8
        /*0018*/ 	.dword	$str$2
	.align		8
        /*0020*/ 	.dword	$str$3
	.align		8
        /*0028*/ 	.dword	$str$4
	.align		8
        /*0030*/ 	.dword	$str$5
	.align		8
        /*0038*/ 	.dword	$str$6
	.align		8
        /*0040*/ 	.dword	$str$7
	.align		8
        /*0048*/ 	.dword	$str$8
	.align		8
        /*0050*/ 	.dword	$str$9
	.align		8
        /*0058*/ 	.dword	$str$10


//--------------------- .text._Z16update_positionsPdS_jd --------------------------
	.section	.text._Z16update_positionsPdS_jd,"ax",@progbits
	.align	128
        .global         _Z16update_positionsPdS_jd
        .type           _Z16update_positionsPdS_jd,@function
        .size           _Z16update_positionsPdS_jd,(.L_x_76 - _Z16update_positionsPdS_jd)
        .other          _Z16update_positionsPdS_jd,@"STO_CUDA_ENTRY STV_DEFAULT"
_Z16update_positionsPdS_jd:
.text._Z16update_positionsPdS_jd:
[----:B------:R-:W0:Y:S01]  /*0000*/  LDC R1, c[0x0][0x37c] ;  /* 0x0000df00ff017b82 */ /* 0x000e220000000800 */
[----:B------:R-:W-:Y:S01]  /*0010*/  MOV R0, 0x0 ;  /* 0x0000000000007802 */ /* 0x000fe20000000f00 */
[----:B------:R-:W1:Y:S01]  /*0020*/  LDCU UR4, c[0x0][0x2f8] ;  /* 0x00005f00ff0477ac */ /* 0x000e620008000800 */
[----:B0-----:R-:W-:Y:S01]  /*0030*/  VIADD R1, R1, 0xffffffc8 ;  /* 0xffffffc801017836 */ /* 0x001fe20000000000 */
[----:B------:R-:W-:-:S04]  /*0040*/  CS2R R6, SRZ ;  /* 0x0000000000067805 */ /* 0x000fc8000001ff00 */
[----:B------:R0:W2:Y:S01]  /*0050*/  LDC.64 R8, c[0x4][R0] ;  /* 0x0100000000087b82 */ /* 0x0000a20000000a00 */
[----:B------:R-:W3:Y:S01]  /*0060*/  LDCU.64 UR6, c[0x4][0x50] ;  /* 0x01000a00ff0677ac */ /* 0x000ee20008000a00 */
[----:B------:R-:W4:Y:S01]  /*0070*/  LDCU UR5, c[0x0][0x2fc] ;  /* 0x00005f80ff0577ac */ /* 0x000f220008000800 */
[----:B------:R-:W0:Y:S01]  /*0080*/  LDCU.64 UR36, c[0x0][0x398] ;  /* 0x00007300ff2477ac */ /* 0x000e220008000a00 */
[----:B------:R-:W0:Y:S01]  /*0090*/  LDCU UR38, c[0x0][0x390] ;  /* 0x00007200ff2677ac */ /* 0x000e220008000800 */
[----:B-1----:R-:W-:Y:S01]  /*00a0*/  IADD3 R24, P0, PT, R1, UR4, RZ ;  /* 0x0000000401187c10 */ /* 0x002fe2000ff1e0ff */
[----:B---3--:R-:W-:Y:S02]  /*00b0*/  IMAD.U32 R4, RZ, RZ, UR6 ;  /* 0x00000006ff047e24 */ /* 0x008fe4000f8e00ff */
[----:B------:R-:W-:Y:S02]  /*00c0*/  IMAD.U32 R5, RZ, RZ, UR7 ;  /* 0x00000007ff057e24 */ /* 0x000fe4000f8e00ff */
[----:B0---4-:R-:W-:-:S08]  /*00d0*/  IMAD.X R2, RZ, RZ, UR5, P0 ;  /* 0x00000005ff027e24 */ /* 0x011fd000080e06ff */
[----:B------:R-:W-:-:S07]  /*00e0*/  LEPC R20, `(.L_x_0) ;  /* 0x000000001014794e */ /* 0x000fce0000000000 */
[----:B--2---:R-:W-:Y:S05]  /*00f0*/  CALL.ABS.NOINC R8 ;  /* 0x0000000008007343 */ /* 0x004fea0003c00000 */
.L_x_0:
[----:B------:R-:W0:Y:S02]  /*0100*/  LDCU UR4, c[0x0][0x390] ;  /* 0x00007200ff0477ac */ /* 0x000e240008000800 */
[----:B0-----:R-:W-:-:S05]  /*0110*/  IMAD.U32 R0, RZ, RZ, UR4 ;  /* 0x00000004ff007e24 */ /* 0x001fca000f8e00ff */
[----:B------:R-:W-:-:S13]  /*0120*/  ISETP.NE.AND P0, PT, R0, RZ, PT ;  /* 0x000000ff0000720c */ /* 0x000fda0003f05270 */
[----:B------:R-:W-:Y:S05]  /*0130*/  @!P0 EXIT ;  /* 0x000000000000894d */ /* 0x000fea0003800000 */
[----:B------:R-:W0:Y:S01]  /*0140*/  LDC.64 R22, c[0x0][0x358] ;  /* 0x0000d600ff167b82 */ /* 0x000e220000000a00 */
[----:B------:R-:W-:Y:S02]  /*0150*/  ISETP.GE.U32.AND P0, PT, R0, 0x4, PT ;  /* 0x000000040000780c */ /* 0x000fe40003f06070 */
[----:B------:R-:W-:-:S11]  /*0160*/  CS2R R26, SRZ ;  /* 0x00000000001a7805 */ /* 0x000fd6000001ff00 */
[----:B------:R-:W-:Y:S05]  /*0170*/  @!P0 BRA `(.L_x_1) ;  /* 0x0000000800e08947 */ /* 0x000fea0003800000 */
[----:B------:R-:W1:Y:S01]  /*0180*/  LDCU.128 UR4, c[0x0][0x380] ;  /* 0x00007000ff0477ac */ /* 0x000e620008000c00 */
[----:B------:R-:W-:Y:S01]  /*0190*/  BSSY.RECONVERGENT B6, `(.L_x_2) ;  /* 0x00000b4000067945 */ /* 0x000fe20003800200 */
[----:B------:R-:W-:Y:S01]  /*01a0*/  CS2R R26, SRZ ;  /* 0x00000000001a7805 */ /* 0x000fe2000001ff00 */
[----:B-1----:R-:W-:Y:S02]  /*01b0*/  UIADD3 UR6, UP0, UPT, UR6, 0x30, URZ ;  /* 0x0000003006067890 */ /* 0x002fe4000ff1e0ff */
[----:B------:R-:W-:Y:S02]  /*01c0*/  UIADD3 UR4, UP1, UPT, UR4, 0x30, URZ ;  /* 0x0000003004047890 */ /* 0x000fe4000ff3e0ff */
[----:B------:R-:W-:Y:S02]  /*01d0*/  UIADD3.X UR7, UPT, UPT, URZ, UR7, URZ, UP0, !UPT ;  /* 0x00000007ff077290 */ /* 0x000fe400087fe4ff */
[----:B------:R-:W-:Y:S01]  /*01e0*/  UIADD3.X UR5, UPT, UPT, URZ, UR5, URZ, UP1, !UPT ;  /* 0x00000005ff057290 */ /* 0x000fe20008ffe4ff */
[----:B------:R-:W-:-:S02]  /*01f0*/  IMAD.U32 R18, RZ, RZ, UR6 ;  /* 0x00000006ff127e24 */ /* 0x000fc4000f8e00ff */
[----:B------:R-:W-:Y:S02]  /*0200*/  IMAD.U32 R16, RZ, RZ, UR4 ;  /* 0x00000004ff107e24 */ /* 0x000fe4000f8e00ff */
[----:B------:R-:W-:Y:S02]  /*0210*/  IMAD.U32 R19, RZ, RZ, UR7 ;  /* 0x00000007ff137e24 */ /* 0x000fe4000f8e00ff */
[----:B------:R-:W-:-:S07]  /*0220*/  IMAD.U32 R17, RZ, RZ, UR5 ;  /* 0x00000005ff117e24 */ /* 0x000fce000f8e00ff */
.L_x_7:
[C---:B0-----:R-:W-:Y:S02]  /*0230*/  R2UR UR4, R22.reuse ;  /* 0x00000000160472ca */ /* 0x041fe400000e0000 */
[C---:B------:R-:W-:Y:S02]  /*0240*/  R2UR UR5, R23.reuse ;  /* 0x00000000170572ca */ /* 0x040fe400000e0000 */
[----:B------:R-:W-:Y:S02]  /*0250*/  R2UR UR6, R22 ;  /* 0x00000000160672ca */ /* 0x000fe400000e0000 */
[----:B------:R-:W-:-:S09]  /*0260*/  R2UR UR7, R23 ;  /* 0x00000000170772ca */ /* 0x000fd200000e0000 */
[----:B------:R-:W2:Y:S04]  /*0270*/  LDG.E.64 R6, desc[UR4][R18.64+-0x30] ;  /* 0xffffd00412067981 */ /* 0x000ea8000c1e1b00 */
[----:B------:R-:W2:Y:S01]  /*0280*/  LDG.E.64 R4, desc[UR6][R16.64+-0x30] ;  /* 0xffffd00610047981 */ /* 0x000ea2000c1e1b00 */
[----:B------:R-:W-:Y:S02]  /*0290*/  R2UR UR8, R22 ;  /* 0x00000000160872ca */ /* 0x000fe400000e0000 */
[----:B------:R-:W-:Y:S01]  /*02a0*/  R2UR UR9, R23 ;  /* 0x00000000170972ca */ /* 0x000fe200000e0000 */
[----:B--2---:R-:W-:-:S12]  /*02b0*/  DFMA R6, R6, UR36, R4 ;  /* 0x0000002406067c2b */ /* 0x004fd80008000004 */
[----:B------:R-:W2:Y:S04]  /*02c0*/  LDG.E.64 R4, desc[UR8][R16.64+-0x28] ;  /* 0xffffd80810047981 */ /* 0x000ea8000c1e1b00 */
[----:B------:R-:W-:Y:S04]  /*02d0*/  STG.E.64 desc[UR4][R16.64+-0x30], R6 ;  /* 0xffffd00610007986 */ /* 0x000fe8000c101b04 */
[----:B------:R-:W2:Y:S02]  /*02e0*/  LDG.E.64 R20, desc[UR6][R18.64+-0x28] ;  /* 0xffffd80612147981 */ /* 0x000ea4000c1e1b00 */
[----:B--2---:R-:W-:-:S02]  /*02f0*/  DFMA R20, R20, UR36, R4 ;  /* 0x0000002414147c2b */ /* 0x004fc40008000004 */
[----:B------:R-:W2:Y:S05]  /*0300*/  LDG.E.64 R4, desc[UR8][R16.64+-0x20] ;  /* 0xffffe00810047981 */ /* 0x000eaa000c1e1b00 */
[----:B------:R-:W-:Y:S04]  /*0310*/  STG.E.64 desc[UR4][R16.64+-0x28], R20 ;  /* 0xffffd81410007986 */ /* 0x000fe8000c101b04 */
[----:B------:R-:W2:Y:S01]  /*0320*/  LDG.E.64 R28, desc[UR6][R18.64+-0x20] ;  /* 0xffffe006121c7981 */ /* 0x000ea2000c1e1b00 */
[----:B------:R-:W-:-:S02]  /*0330*/  R2UR UR10, R22 ;  /* 0x00000000160a72ca */ /* 0x000fc400000e0000 */
[----:B------:R-:W-:Y:S01]  /*0340*/  R2UR UR11, R23 ;  /* 0x00000000170b72ca */ /* 0x000fe200000e0000 */
[----:B--2---:R-:W-:-:S07]  /*0350*/  DFMA R28, R28, UR36, R4 ;  /* 0x000000241c1c7c2b */ /* 0x004fce0008000004 */
[----:B------:R-:W-:Y:S01]  /*0360*/  STG.E.64 desc[UR4][R16.64+-0x20], R28 ;  /* 0xffffe01c10007986 */ /* 0x000fe2000c101b04 */
[----:B------:R-:W-:Y:S01]  /*0370*/  MOV R25, 0x0 ;  /* 0x0000000000197802 */ /* 0x000fe20000000f00 */
[----:B------:R-:W0:Y:S02]  /*0380*/  LDCU.64 UR4, c[0x4][0x58] ;  /* 0x01000b00ff0477ac */ /* 0x000e240008000a00 */
[----:B------:R-:W2:Y:S04]  /*0390*/  LDG.E.64 R10, desc[UR6][R18.64+-0x30] ;  /* 0xffffd006120a7981 */ /* 0x000ea8000c1e1b00 */
[----:B------:R-:W3:Y:S04]  /*03a0*/  LDG.E.64 R14, desc[UR8][R18.64+-0x28] ;  /* 0xffffd808120e7981 */ /* 0x000ee8000c1e1b00 */
[----:B------:R-:W4:Y:S01]  /*03b0*/  LDG.E.64 R12, desc[UR10][R18.64+-0x20] ;  /* 0xffffe00a120c7981 */ /* 0x000f22000c1e1b00 */
[----:B------:R1:W1:Y:S03]  /*03c0*/  LDC.64 R8, c[0x4][R25] ;  /* 0x0100000019087b82 */ /* 0x0002660000000a00 */
[----:B------:R-:W-:Y:S04]  /*03d0*/  STL.64 [R1], R26 ;  /* 0x0000001a01007387 */ /* 0x000fe80000100a00 */
[----:B------:R-:W-:Y:S01]  /*03e0*/  STL.64 [R1+0x10], R20 ;  /* 0x0000101401007387 */ /* 0x000fe20000100a00 */
[----:B0-----:R-:W-:-:S02]  /*03f0*/  IMAD.U32 R4, RZ, RZ, UR4 ;  /* 0x00000004ff047e24 */ /* 0x001fc4000f8e00ff */
[----:B------:R-:W-:Y:S01]  /*0400*/  IMAD.U32 R5, RZ, RZ, UR5 ;  /* 0x00000005ff057e24 */ /* 0x000fe2000f8e00ff */
[----:B------:R-:W-:Y:S04]  /*0410*/  STL.64 [R1+0x18], R28 ;  /* 0x0000181c01007387 */ /* 0x000fe80000100a00 */
[----:B------:R0:W-:Y:S02]  /*0420*/  STL.64 [R1+0x8], R6 ;  /* 0x0000080601007387 */ /* 0x0001e40000100a00 */
[----:B0-----:R-:W-:Y:S02]  /*0430*/  IMAD.MOV.U32 R6, RZ, RZ, R24 ;  /* 0x000000ffff067224 */ /* 0x001fe400078e0018 */
[----:B------:R-:W-:Y:S01]  /*0440*/  IMAD.MOV.U32 R7, RZ, RZ, R2 ;  /* 0x000000ffff077224 */ /* 0x000fe200078e0002 */
[----:B--2---:R0:W-:Y:S04]  /*0450*/  STL.64 [R1+0x20], R10 ;  /* 0x0000200a01007387 */ /* 0x0041e80000100a00 */
[----:B---3--:R0:W-:Y:S04]  /*0460*/  STL.64 [R1+0x28], R14 ;  /* 0x0000280e01007387 */ /* 0x0081e80000100a00 */
[----:B-1--4-:R0:W-:Y:S02]  /*0470*/  STL.64 [R1+0x30], R12 ;  /* 0x0000300c01007387 */ /* 0x0121e40000100a00 */
[----:B------:R-:W-:-:S07]  /*0480*/  LEPC R20, `(.L_x_3) ;  /* 0x000000001014794e */ /* 0x000fce0000000000 */
[----:B0-----:R-:W-:Y:S05]  /*0490*/  CALL.ABS.NOINC R8 ;  /* 0x0000000008007343 */ /* 0x001fea0003c00000 */
.L_x_3:
[C---:B------:R-:W-:Y:S02]  /*04a0*/  R2UR UR4, R22.reuse ;  /* 0x00000000160472ca */ /* 0x040fe400000e0000 */
        /* <DEDUP_REMOVED lines=19> */
[----:B------:R-:W0:Y:S03]  /*05e0*/  LDCU.64 UR4, c[0x4][0x58] ;  /* 0x01000b00ff0477ac */ /* 0x000e260008000a00 */
[----:B------:R-:W2:Y:S04]  /*05f0*/  LDG.E.64 R14, desc[UR6][R18.64+-0x18] ;  /* 0xffffe806120e7981 */ /* 0x000ea8000c1e1b00 */
[----:B------:R-:W3:Y:S04]  /*0600*/  LDG.E.64 R20, desc[UR8][R18.64+-0x10] ;  /* 0xfffff00812147981 */ /* 0x000ee8000c1e1b00 */
[----:B------:R-:W4:Y:S01]  /*0610*/  LDG.E.64 R28, desc[UR10][R18.64+-0x8] ;  /* 0xfffff80a121c7981 */ /* 0x000f22000c1e1b00 */
[----:B------:R-:W-:-:S03]  /*0620*/  IADD3 R6, P0, PT, R26, 0x1, RZ ;  /* 0x000000011a067810 */ /* 0x000fc60007f1e0ff */
[----:B------:R1:W-:Y:S02]  /*0630*/  STL.64 [R1+0x8], R8 ;  /* 0x0000080801007387 */ /* 0x0003e40000100a00 */
[----:B------:R-:W-:Y:S02]  /*0640*/  IMAD.X R7, RZ, RZ, R27, P0 ;  /* 0x000000ffff077224 */ /* 0x000fe400000e061b */
[----:B------:R-:W-:Y:S01]  /*0650*/  STL.64 [R1+0x10], R10 ;  /* 0x0000100a01007387 */ /* 0x000fe20000100a00 */
[----:B0-----:R-:W-:Y:S02]  /*0660*/  IMAD.U32 R4, RZ, RZ, UR4 ;  /* 0x00000004ff047e24 */ /* 0x001fe4000f8e00ff */
[----:B------:R-:W-:Y:S01]  /*0670*/  IMAD.U32 R5, RZ, RZ, UR5 ;  /* 0x00000005ff057e24 */ /* 0x000fe2000f8e00ff */
[----:B------:R-:W-:Y:S01]  /*0680*/  STL.64 [R1+0x18], R12 ;  /* 0x0000180c01007387 */ /* 0x000fe20000100a00 */
[----:B-1----:R0:W1:Y:S03]  /*0690*/  LDC.64 R8, c[0x4][R25] ;  /* 0x0100000019087b82 */ /* 0x0020660000000a00 */
[----:B------:R5:W-:Y:S02]  /*06a0*/  STL.64 [R1], R6 ;  /* 0x0000000601007387 */ /* 0x000be40000100a00 */
[----:B-----5:R-:W-:-:S02]  /*06b0*/  IMAD.MOV.U32 R6, RZ, RZ, R24 ;  /* 0x000000ffff067224 */ /* 0x020fc400078e0018 */
[----:B------:R-:W-:Y:S01]  /*06c0*/  IMAD.MOV.U32 R7, RZ, RZ, R2 ;  /* 0x000000ffff077224 */ /* 0x000fe200078e0002 */
[----:B--2---:R0:W-:Y:S04]  /*06d0*/  STL.64 [R1+0x20], R14 ;  /* 0x0000200e01007387 */ /* 0x0041e80000100a00 */
[----:B---3--:R0:W-:Y:S04]  /*06e0*/  STL.64 [R1+0x28], R20 ;  /* 0x0000281401007387 */ /* 0x0081e80000100a00 */
[----:B-1--4-:R0:W-:Y:S02]  /*06f0*/  STL.64 [R1+0x30], R28 ;  /* 0x0000301c01007387 */ /* 0x0121e40000100a00 */
[----:B0-----:R-:W-:-:S07]  /*0700*/  LEPC R20, `(.L_x_4) ;  /* 0x000000001014794e */ /* 0x001fce0000000000 */
[----:B------:R-:W-:Y:S05]  /*0710*/  CALL.ABS.NOINC R8 ;  /* 0x0000000008007343 */ /* 0x000fea0003c00000 */
.L_x_4:
        /* <DEDUP_REMOVED lines=40> */
.L_x_5:
        /* <DEDUP_REMOVED lines=40> */
.L_x_6:
[----:B------:R-:W-:Y:S01]  /*0c20*/  IMAD.U32 R0, RZ, RZ, UR38 ;  /* 0x00000026ff007e24 */ /* 0x000fe2000f8e00ff */
[----:B------:R-:W-:Y:S02]  /*0c30*/  IADD3 R26, P0, PT, R26, 0x4, RZ ;  /* 0x000000041a1a7810 */ /* 0x000fe40007f1e0ff */
[----:B------:R-:W-:Y:S02]  /*0c40*/  IADD3 R18, P1, PT, R18, 0x60, RZ ;  /* 0x0000006012127810 */ /* 0x000fe40007f3e0ff */
[----:B------:R-:W-:Y:S01]  /*0c50*/  LOP3.LUT R3, R0, 0xfffffffc, RZ, 0xc0, !PT ;  /* 0xfffffffc00037812 */ /* 0x000fe200078ec0ff */
[----:B------:R-:W-:Y:S01]  /*0c60*/  IMAD.X R27, RZ, RZ, R27, P0 ;  /* 0x000000ffff1b7224 */ /* 0x000fe200000e061b */
[----:B------:R-:W-:Y:S01]  /*0c70*/  IADD3 R16, P2, PT, R16, 0x60, RZ ;  /* 0x0000006010107810 */ /* 0x000fe20007f5e0ff */
[----:B------:R-:W-:Y:S01]  /*0c80*/  IMAD.X R19, RZ, RZ, R19, P1 ;  /* 0x000000ffff137224 */ /* 0x000fe200008e0613 */
[----:B------:R-:W-:-:S03]  /*0c90*/  ISETP.NE.U32.AND P0, PT, R26, R3, PT ;  /* 0x000000031a00720c */ /* 0x000fc60003f05070 */
[----:B------:R-:W-:Y:S01]  /*0ca0*/  IMAD.X R17, RZ, RZ, R17, P2 ;  /* 0x000000ffff117224 */ /* 0x000fe200010e0611 */
[----:B------:R-:W-:-:S13]  /*0cb0*/  ISETP.NE.AND.EX P0, PT, R27, RZ, PT, P0 ;  /* 0x000000ff1b00720c */ /* 0x000fda0003f05300 */
[----:B------:R-:W-:Y:S05]  /*0cc0*/  @P0 BRA `(.L_x_7) ;  /* 0xfffffff400580947 */ /* 0x000fea000383ffff */
[----:B------:R-:W-:Y:S05]  /*0cd0*/  BSYNC.RECONVERGENT B6 ;  /* 0x0000000000067941 */ /* 0x000fea0003800200 */
.L_x_2:
[----:B------:R-:W-:Y:S02]  /*0ce0*/  IMAD.MOV.U32 R26, RZ, RZ, R3 ;  /* 0x000000ffff1a7224 */ /* 0x000fe400078e0003 */
[----:B------:R-:W-:-:S07]  /*0cf0*/  IMAD.MOV.U32 R27, RZ, RZ, RZ ;  /* 0x000000ffff1b7224 */ /* 0x000fce00078e00ff */
.L_x_1:
[----:B------:R-:W-:-:S04]  /*0d00*/  LOP3.LUT R0, R0, 0x3, RZ, 0xc0, !PT ;  /* 0x0000000300007812 */ /* 0x000fc800078ec0ff */
[----:B------:R-:W-:-:S04]  /*0d10*/  ISETP.NE.U32.AND P0, PT, R0, RZ, PT ;  /* 0x000000ff0000720c */ /* 0x000fc80003f05070 */
[----:B------:R-:W-:-:S13]  /*0d20*/  ISETP.NE.AND.EX P0, PT, RZ, RZ, PT, P0 ;  /* 0x000000ffff00720c */ /* 0x000fda0003f05300 */
[----:B------:R-:W-:Y:S05]  /*0d30*/  @!P0 EXIT ;  /* 0x000000000000894d */ /* 0x000fea0003800000 */
[----:B------:R-:W-:Y:S01]  /*0d40*/  ISETP.NE.U32.AND P0, PT, R0, 0x1, PT ;  /* 0x000000010000780c */ /* 0x000fe20003f05070 */
[----:B------:R-:W-:Y:S03]  /*0d50*/  BSSY.RECONVERGENT B6, `(.L_x_8) ;  /* 0x0000061000067945 */ /* 0x000fe60003800200 */
[----:B------:R-:W-:-:S13]  /*0d60*/  ISETP.NE.AND.EX P0, PT, RZ, RZ, PT, P0 ;  /* 0x000000ffff00720c */ /* 0x000fda0003f05300 */
[----:B------:R-:W-:Y:S05]  /*0d70*/  @!P0 BRA `(.L_x_9) ;  /* 0x0000000400788947 */ /* 0x000fea0003800000 */
[----:B------:R-:W1:Y:S01]  /*0d80*/  LDC.64 R18, c[0x0][0x388] ;  /* 0x0000e200ff127b82 */ /* 0x000e620000000a00 */
[C---:B0-----:R-:W-:Y:S01]  /*0d90*/  R2UR UR4, R22.reuse ;  /* 0x00000000160472ca */ /* 0x041fe200000e0000 */
[----:B------:R-:W-:Y:S01]  /*0da0*/  IMAD R3, R27, 0x18, RZ ;  /* 0x000000181b037824 */ /* 0x000fe200078e02ff */
[C---:B------:R-:W-:Y:S02]  /*0db0*/  R2UR UR5, R23.reuse ;  /* 0x00000000170572ca */ /* 0x040fe400000e0000 */
[----:B------:R-:W-:Y:S02]  /*0dc0*/  R2UR UR6, R22 ;  /* 0x00000000160672ca */ /* 0x000fe400000e0000 */
[----:B------:R-:W-:Y:S01]  /*0dd0*/  R2UR UR7, R23 ;  /* 0x00000000170772ca */ /* 0x000fe200000e0000 */
[----:B------:R-:W0:Y:S01]  /*0de0*/  LDC.64 R16, c[0x0][0x380] ;  /* 0x0000e000ff107b82 */ /* 0x000e220000000a00 */
[----:B-1----:R-:W-:-:S04]  /*0df0*/  IMAD.WIDE.U32 R18, R26, 0x18, R18 ;  /* 0x000000181a127825 */ /* 0x002fc800078e0012 */
[----:B------:R-:W-:Y:S02]  /*0e00*/  IMAD.IADD R19, R19, 0x1, R3 ;  /* 0x0000000113137824 */ /* 0x000fe400078e0203 */
[----:B0-----:R-:W-:-:S03]  /*0e10*/  IMAD.WIDE.U32 R16, R26, 0x18, R16 ;  /* 0x000000181a107825 */ /* 0x001fc600078e0010 */
[----:B------:R-:W2:Y:S01]  /*0e20*/  LDG.E.64 R6, desc[UR4][R18.64] ;  /* 0x0000000412067981 */ /* 0x000ea2000c1e1b00 */
[----:B------:R-:W2:Y:S01]  /*0e30*/  LDCU.64 UR4, c[0x0][0x398] ;  /* 0x00007300ff0477ac */ /* 0x000ea20008000a00 */
[----:B------:R-:W-:-:S05]  /*0e40*/  IMAD.IADD R17, R3, 0x1, R17 ;  /* 0x0000000103117824 */ /* 0x000fca00078e0211 */
[----:B------:R-:W2:Y:S01]  /*0e50*/  LDG.E.64 R4, desc[UR6][R16.64] ;  /* 0x0000000610047981 */ /* 0x000ea2000c1e1b00 */
[C---:B------:R-:W-:Y:S02]  /*0e60*/  R2UR UR10, R22.reuse ;  /* 0x00000000160a72ca */ /* 0x040fe400000e0000 */
[C---:B------:R-:W-:Y:S02]  /*0e70*/  R2UR UR11, R23.reuse ;  /* 0x00000000170b72ca */ /* 0x040fe400000e0000 */
[----:B------:R-:W-:Y:S02]  /*0e80*/  R2UR UR8, R22 ;  /* 0x00000000160872ca */ /* 0x000fe400000e0000 */
[----:B------:R-:W-:Y:S01]  /*0e90*/  R2UR UR9, R23 ;  /* 0x00000000170972ca */ /* 0x000fe200000e0000 */
[----:B--2---:R-:W-:-:S08]  /*0ea0*/  DFMA R6, R6, UR4, R4 ;  /* 0x0000000406067c2b */ /* 0x004fd00008000004 */
        /* <DEDUP_REMOVED lines=9> */
[----:B--2---:R-:W-:Y:S01]  /*0f40*/  DFMA R28, R28, UR4, R4 ;  /* 0x000000041c1c7c2b */ /* 0x004fe20008000004 */
[----:B------:R-:W-:Y:S01]  /*0f50*/  MOV R25, 0x0 ;  /* 0x0000000000197802 */ /* 0x000fe20000000f00 */
[----:B------:R-:W-:Y:S01]  /*0f60*/  STL.64 [R1], R26 ;  /* 0x0000001a01007387 */ /* 0x000fe20000100a00 */
[----:B------:R-:W0:Y:S04]  /*0f70*/  LDCU.64 UR4, c[0x4][0x58] ;  /* 0x01000b00ff0477ac */ /* 0x000e280008000a00 */
[----:B------:R-:W-:Y:S04]  /*0f80*/  STG.E.64 desc[UR6][R16.64+0x10], R28 ;  /* 0x0000101c10007986 */ /* 0x000fe8000c101b06 */
[----:B------:R-:W2:Y:S04]  /*0f90*/  LDG.E.64 R10, desc[UR8][R18.64] ;  /* 0x00000008120a7981 */ /* 0x000ea8000c1e1b00 */
[----:B------:R-:W3:Y:S04]  /*0fa0*/  LDG.E.64 R14, desc[UR10][R18.64+0x8] ;  /* 0x0000080a120e7981 */ /* 0x000ee8000c1e1b00 */
[----:B------:R-:W4:Y:S01]  /*0fb0*/  LDG.E.64 R12, desc[UR12][R18.64+0x10] ;  /* 0x0000100c120c7981 */ /* 0x000f22000c1e1b00 */
[----:B------:R1:W1:Y:S03]  /*0fc0*/  LDC.64 R8, c[0x4][R25] ;  /* 0x0100000019087b82 */ /* 0x0002660000000a00 */
[----:B------:R-:W-:Y:S04]  /*0fd0*/  STL.64 [R1+0x10], R20 ;  /* 0x0000101401007387 */ /* 0x000fe80000100a00 */
[----:B------:R-:W-:Y:S01]  /*0fe0*/  STL.64 [R1+0x18], R28 ;  /* 0x0000181c01007387 */ /* 0x000fe20000100a00 */
[----:B0-----:R-:W-:-:S02]  /*0ff0*/  IMAD.U32 R4, RZ, RZ, UR4 ;  /* 0x00000004ff047e24 */ /* 0x001fc4000f8e00ff */
[----:B------:R-:W-:Y:S01]  /*1000*/  IMAD.U32 R5, RZ, RZ, UR5 ;  /* 0x00000005ff057e24 */ /* 0x000fe2000f8e00ff */
        /* <DEDUP_REMOVED lines=8> */
.L_x_10:
[C---:B------:R-:W-:Y:S02]  /*1090*/  R2UR UR4, R22.reuse ;  /* 0x00000000160472ca */ /* 0x040fe400000e0000 */
[C---:B------:R-:W-:Y:S02]  /*10a0*/  R2UR UR5, R23.reuse ;  /* 0x00000000170572ca */ /* 0x040fe400000e0000 */
[----:B------:R-:W-:Y:S02]  /*10b0*/  R2UR UR6, R22 ;  /* 0x00000000160672ca */ /* 0x000fe400000e0000 */
[----:B------:R-:W-:-:S09]  /*10c0*/  R2UR UR7, R23 ;  /* 0x00000000170772ca */ /* 0x000fd200000e0000 */
[----:B------:R-:W2:Y:S01]  /*10d0*/  LDG.E.64 R12, desc[UR4][R18.64+0x18] ;  /* 0x00001804120c7981 */ /* 0x000ea2000c1e1b00 */
[----:B------:R-:W2:Y:S03]  /*10e0*/  LDCU.64 UR4, c[0x0][0x398] ;  /* 0x00007300ff0477ac */ /* 0x000ea60008000a00 */
        /* <DEDUP_REMOVED lines=16> */
[----:B------:R-:W-:Y:S01]  /*11f0*/  STL.64 [R1+0x8], R12 ;  /* 0x0000080c01007387 */ /* 0x000fe20000100a00 */
[----:B------:R-:W0:Y:S05]  /*1200*/  LDCU.64 UR4, c[0x4][0x58] ;  /* 0x01000b00ff0477ac */ /* 0x000e2a0008000a00 */
[----:B------:R1:W-:Y:S04]  /*1210*/  STG.E.64 desc[UR6][R16.64+0x28], R8 ;  /* 0x0000280810007986 */ /* 0x0003e8000c101b06 */
[----:B------:R-:W2:Y:S04]  /*1220*/  LDG.E.64 R14, desc[UR8][R18.64+0x18] ;  /* 0x00001808120e7981 */ /* 0x000ea8000c1e1b00 */
[----:B------:R-:W3:Y:S04]  /*1230*/  LDG.E.64 R20, desc[UR10][R18.64+0x20] ;  /* 0x0000200a12147981 */ /* 0x000ee8000c1e1b00 */
[----:B------:R-:W4:Y:S01]  /*1240*/  LDG.E.64 R28, desc[UR12][R18.64+0x28] ;  /* 0x0000280c121c7981 */ /* 0x000f22000c1e1b00 */
[----:B------:R-:W-:Y:S01]  /*1250*/  IADD3 R6, P0, PT, R26, 0x1, RZ ;  /* 0x000000011a067810 */ /* 0x000fe20007f1e0ff */
[----:B-1----:R1:W1:Y:S01]  /*1260*/  LDC.64 R16, c[0x4][R25] ;  /* 0x0100000019107b82 */ /* 0x0022620000000a00 */
[----:B0-----:R-:W-:Y:S01]  /*1270*/  IMAD.U32 R4, RZ, RZ, UR4 ;  /* 0x00000004ff047e24 */ /* 0x001fe2000f8e00ff */
[----:B------:R-:W-:Y:S01]  /*1280*/  STL.64 [R1+0x10], R10 ;  /* 0x0000100a01007387 */ /* 0x000fe20000100a00 */
[----:B------:R-:W-:-:S02]  /*1290*/  IMAD.U32 R5, RZ, RZ, UR5 ;  /* 0x00000005ff057e24 */ /* 0x000fc4000f8e00ff */
[----:B------:R-:W-:Y:S01]  /*12a0*/  IMAD.X R7, RZ, RZ, R27, P0 ;  /* 0x000000ffff077224 */ /* 0x000fe200000e061b */
[----:B------:R-:W-:Y:S04]  /*12b0*/  STL.64 [R1+0x18], R8 ;  /* 0x0000180801007387 */ /* 0x000fe80000100a00 */
[----:B------:R0:W-:Y:S02]  /*12c0*/  STL.64 [R1], R6 ;  /* 0x0000000601007387 */ /* 0x0001e40000100a00 */
[----:B0-----:R-:W-:Y:S02]  /*12d0*/  IMAD.MOV.U32 R6, RZ, RZ, R24 ;  /* 0x000000ffff067224 */ /* 0x001fe400078e0018 */
[----:B------:R-:W-:Y:S01]  /*12e0*/  IMAD.MOV.U32 R7, RZ, RZ, R2 ;  /* 0x000000ffff077224 */ /* 0x000fe200078e0002 */
[----:B--2---:R0:W-:Y:S04]  /*12f0*/  STL.64 [R1+0x20], R14 ;  /* 0x0000200e01007387 */ /* 0x0041e80000100a00 */
[----:B---3--:R0:W-:Y:S04]  /*1300*/  STL.64 [R1+0x28], R20 ;  /* 0x0000281401007387 */ /* 0x0081e80000100a00 */
[----:B-1--4-:R0:W-:Y:S02]  /*1310*/  STL.64 [R1+0x30], R28 ;  /* 0x0000301c01007387 */ /* 0x0121e40000100a00 */
[----:B0-----:R-:W-:-:S07]  /*1320*/  LEPC R20, `(.L_x_11) ;  /* 0x000000001014794e */ /* 0x001fce0000000000 */
[----:B------:R-:W-:Y:S05]  /*1330*/  CALL.ABS.NOINC R16 ;  /* 0x0000000010007343 */ /* 0x000fea0003c00000 */
.L_x_11:
[----:B------:R-:W-:-:S05]  /*1340*/  IADD3 R26, P0, PT, R26, 0x2, RZ ;  /* 0x000000021a1a7810 */ /* 0x000fca0007f1e0ff */
[----:B------:R-:W-:-:S08]  /*1350*/  IMAD.X R27, RZ, RZ, R27, P0 ;  /* 0x000000ffff1b7224 */ /* 0x000fd000000e061b */
.L_x_9:
[----:B------:R-:W-:Y:S05]  /*1360*/  BSYNC.RECONVERGENT B6 ;  /* 0x0000000000067941 */ /* 0x000fea0003800200 */
.L_x_8:
[----:B------:R-:W1:Y:S02]  /*1370*/  LDC R0, c[0x0][0x390] ;  /* 0x0000e400ff007b82 */ /* 0x000e640000000800 */
[----:B-1----:R-:W-:-:S04]  /*1380*/  LOP3.LUT R0, R0, 0x1, RZ, 0xc0, !PT ;  /* 0x0000000100007812 */ /* 0x002fc800078ec0ff */
[----:B------:R-:W-:-:S04]  /*1390*/  ISETP.NE.U32.AND P0, PT, R0, 0x1, PT ;  /* 0x000000010000780c */ /* 0x000fc80003f05070 */
[----:B------:R-:W-:-:S13]  /*13a0*/  ISETP.NE.U32.AND.EX P0, PT, RZ, RZ, PT, P0 ;  /* 0x000000ffff00720c */ /* 0x000fda0003f05100 */
[----:B------:R-:W-:Y:S05]  /*13b0*/  @P0 EXIT ;  /* 0x000000000000094d */ /* 0x000fea0003800000 */
        /* <DEDUP_REMOVED lines=17> */
[----:B------:R-:W-:-:S09]  /*14d0*/  R2UR UR9, R23 ;  /* 0x00000000170972ca */ /* 0x000fd200000e0000 */
[----:B------:R-:W3:Y:S04]  /*14e0*/  LDG.E.64 R10, desc[UR10][R18.64+0x8] ;  /* 0x0000080a120a7981 */ /* 0x000ee8000c1e1b00 */
[----:B------:R-:W4:Y:S01]  /*14f0*/  LDG.E.64 R12, desc[UR10][R18.64+0x10] ;  /* 0x0000100a120c7981 */ /* 0x000f22000c1e1b00 */
[----:B--2---:R-:W-:-:S07]  /*1500*/  DFMA R6, R6, UR4, R8 ;  /* 0x0000000406067c2b */ /* 0x004fce0008000008 */
[----:B------:R-:W-:Y:S04]  /*1510*/  STG.E.64 desc[UR6][R18.64], R6 ;  /* 0x0000000612007986 */ /* 0x000fe8000c101b06 */
[----:B------:R-:W3:Y:S02]  /*1520*/  LDG.E.64 R8, desc[UR8][R4.64+0x8] ;  /* 0x0000080804087981 */ /* 0x000ee4000c1e1b00 */
[----:B---3--:R-:W-:-:S07]  /*1530*/  DFMA R8, R8, UR4, R10 ;  /* 0x0000000408087c2b */ /* 0x008fce000800000a */
[----:B------:R-:W-:Y:S04]  /*1540*/  STG.E.64 desc[UR6][R18.64+0x8], R8 ;  /* 0x0000080812007986 */ /* 0x000fe8000c101b06 */
[----:B------:R-:W4:Y:S01]  /*1550*/  LDG.E.64 R10, desc[UR8][R4.64+0x10] ;  /* 0x00001008040a7981 */ /* 0x000f22000c1e1b00 */
[----:B------:R-:W-:Y:S02]  /*1560*/  R2UR UR12, R22 ;  /* 0x00000000160c72ca */ /* 0x000fe400000e0000 */
[----:B------:R-:W-:Y:S01]  /*1570*/  R2UR UR13, R23 ;  /* 0x00000000170d72ca */ /* 0x000fe200000e0000 */
[----:B----4-:R-:W-:Y:S01]  /*1580*/  DFMA R10, R10, UR4, R12 ;  /* 0x000000040a0a7c2b */ /* 0x010fe2000800000c */
[----:B------:R-:W-:Y:S01]  /*1590*/  MOV R0, 0x0 ;  /* 0x0000000000007802 */ /* 0x000fe20000000f00 */
[----:B------:R-:W-:Y:S01]  /*15a0*/  STL.64 [R1], R26 ;  /* 0x0000001a01007387 */ /* 0x000fe20000100a00 */
[----:B------:R-:W0:Y:S04]  /*15b0*/  LDCU.64 UR4, c[0x4][0x58] ;  /* 0x01000b00ff0477ac */ /* 0x000e280008000a00 */
[----:B------:R1:W-:Y:S04]  /*15c0*/  STG.E.64 desc[UR6][R18.64+0x10], R10 ;  /* 0x0000100a12007986 */ /* 0x0003e8000c101b06 */
[----:B------:R-:W2:Y:S04]  /*15d0*/  LDG.E.64 R12, desc[UR8][R4.64] ;  /* 0x00000008040c7981 */ /* 0x000ea8000c1e1b00 */
[----:B------:R-:W3:Y:S04]  /*15e0*/  LDG.E.64 R14, desc[UR10][R4.64+0x8] ;  /* 0x0000080a040e7981 */ /* 0x000ee8000c1e1b00 */
[----:B------:R0:W4:Y:S01]  /*15f0*/  LDG.E.64 R16, desc[UR12][R4.64+0x10] ;  /* 0x0000100c04107981 */ /* 0x000122000c1e1b00 */
[----:B-1----:R1:W1:Y:S03]  /*1600*/  LDC.64 R18, c[0x4][R0] ;  /* 0x0100000000127b82 */ /* 0x0022660000000a00 */
[----:B------:R-:W-:Y:S04]  /*1610*/  STL.64 [R1+0x10], R8 ;  /* 0x0000100801007387 */ /* 0x000fe80000100a00 */
[----:B------:R-:W-:Y:S01]  /*1620*/  STL.64 [R1+0x18], R10 ;  /* 0x0000180a01007387 */ /* 0x000fe20000100a00 */
[----:B0-----:R-:W-:-:S03]  /*1630*/  IMAD.U32 R4, RZ, RZ, UR4 ;  /* 0x00000004ff047e24 */ /* 0x001fc6000f8e00ff */
[----:B------:R0:W-:Y:S01]  /*1640*/  STL.64 [R1+0x8], R6 ;  /* 0x0000080601007387 */ /* 0x0001e20000100a00 */
[----:B------:R-:W-:Y:S02]  /*1650*/  IMAD.U32 R5, RZ, RZ, UR5 ;  /* 0x00000005ff057e24 */ /* 0x000fe4000f8e00ff */
[----:B0-----:R-:W-:Y:S02]  /*1660*/  IMAD.MOV.U32 R6, RZ, RZ, R24 ;  /* 0x000000ffff067224 */ /* 0x001fe400078e0018 */
[----:B------:R-:W-:Y:S01]  /*1670*/  IMAD.MOV.U32 R7, RZ, RZ, R2 ;  /* 0x000000ffff077224 */ /* 0x000fe200078e0002 */
[----:B--2---:R0:W-:Y:S04]  /*1680*/  STL.64 [R1+0x20], R12 ;  /* 0x0000200c01007387 */ /* 0x0041e80000100a00 */
[----:B---3--:R0:W-:Y:S04]  /*1690*/  STL.64 [R1+0x28], R14 ;  /* 0x0000280e01007387 */ /* 0x0081e80000100a00 */
[----:B-1--4-:R0:W-:Y:S02]  /*16a0*/  STL.64 [R1+0x30], R16 ;  /* 0x0000301001007387 */ /* 0x0121e40000100a00 */
[----:B------:R-:W-:-:S07]  /*16b0*/  LEPC R20, `(.L_x_12) ;  /* 0x000000001014794e */ /* 0x000fce0000000000 */
[----:B0-----:R-:W-:Y:S05]  /*16c0*/  CALL.ABS.NOINC R18 ;  /* 0x0000000012007343 */ /* 0x001fea0003c00000 */
.L_x_12:
[----:B------:R-:W-:Y:S05]  /*16d0*/  EXIT ;  /* 0x000000000000794d */ /* 0x000fea0003800000 */
.L_x_13:
[----:B------:R-:W-:-:S00]  /*16e0*/  BRA `(.L_x_13) ;  /* 0xfffffffc00fc7947 */ /* 0x000fc0000383ffff */
[----:B------:R-:W-:-:S00]  /*16f0*/  NOP ;  /* 0x0000000000007918 */ /* 0x000fc00000000000 */
        /* <DEDUP_REMOVED lines=8> */
.L_x_76:


//--------------------- .text._Z11propagationPdS_S_jd --------------------------
	.section	.text._Z11propagationPdS_S_jd,"ax",@progbits
	.align	128
        .global         _Z11propagationPdS_S_jd
        .type           _Z11propagationPdS_S_jd,@function
        .size           _Z11propagationPdS_S_jd,(.L_x_75 - _Z11propagationPdS_S_jd)
        .other          _Z11propagationPdS_S_jd,@"STO_CUDA_ENTRY STV_DEFAULT"
_Z11propagationPdS_S_jd:
.text._Z11propagationPdS_S_jd:
        /* <DEDUP_REMOVED lines=8> */
[----:B------:R-:W0:Y:S01]  /*0080*/  LDCU UR36, c[0x0][0x398] ;  /* 0x00007300ff2477ac */ /* 0x000e220008000800 */
[----:B-1----:R-:W-:Y:S01]  /*0090*/  IADD3 R40, P0, PT, R1, UR4, RZ ;  /* 0x0000000401287c10 */ /* 0x002fe2000ff1e0ff */
[----:B---3--:R-:W-:Y:S02]  /*00a0*/  IMAD.U32 R4, RZ, RZ, UR6 ;  /* 0x00000006ff047e24 */ /* 0x008fe4000f8e00ff */
[----:B------:R-:W-:Y:S02]  /*00b0*/  IMAD.U32 R5, RZ, RZ, UR7 ;  /* 0x00000007ff057e24 */ /* 0x000fe4000f8e00ff */
[----:B0---4-:R-:W-:-:S08]  /*00c0*/  IMAD.X R2, RZ, RZ, UR5, P0 ;  /* 0x00000005ff027e24 */ /* 0x011fd000080e06ff */
[----:B------:R-:W-:-:S07]  /*00d0*/  LEPC R20, `(.L_x_14) ;  /* 0x000000001014794e */ /* 0x000fce0000000000 */
[----:B--2---:R-:W-:Y:S05]  /*00e0*/  CALL.ABS.NOINC R8 ;  /* 0x0000000008007343 */ /* 0x004fea0003c00000 */
.L_x_14:
[----:B------:R-:W0:Y:S01]  /*00f0*/  LDCU UR4, c[0x0][0x398] ;  /* 0x00007300ff0477ac */ /* 0x000e220008000800 */
[----:B------:R-:W1:Y:S01]  /*0100*/  LDC.64 R32, c[0x0][0x358] ;  /* 0x0000d600ff207b82 */ /* 0x000e620000000a00 */
[----:B0-----:R-:W-:-:S05]  /*0110*/  IMAD.U32 R25, RZ, RZ, UR4 ;  /* 0x00000004ff197e24 */ /* 0x001fca000f8e00ff */
[----:B------:R-:W-:-:S13]  /*0120*/  ISETP.NE.AND P0, PT, R25, RZ, PT ;  /* 0x000000ff1900720c */ /* 0x000fda0003f05270 */
[----:B------:R-:W-:Y:S05]  /*0130*/  @!P0 BRA `(.L_x_15) ;  /* 0x00000024001c8947 */ /* 0x000fea0003800000 */
[----:B------:R-:W-:Y:S01]  /*0140*/  ISETP.GE.U32.AND P0, PT, R25, 0x8, PT ;  /* 0x000000081900780c */ /* 0x000fe20003f06070 */
[----:B------:R-:W-:-:S12]  /*0150*/  IMAD.MOV.U32 R16, RZ, RZ, RZ ;  /* 0x000000ffff107224 */ /* 0x000fd800078e00ff */
[----:B------:R-:W-:Y:S05]  /*0160*/  @!P0 BRA `(.L_x_16) ;  /* 0x0000001000a08947 */ /* 0x000fea0003800000 */
[----:B------:R-:W-:Y:S01]  /*0170*/  BSSY.RECONVERGENT B6, `(.L_x_17) ;  /* 0x0000126000067945 */ /* 0x000fe20003800200 */
[----:B------:R-:W-:-:S07]  /*0180*/  IMAD.MOV.U32 R16, RZ, RZ, RZ ;  /* 0x000000ffff107224 */ /* 0x000fce00078e00ff */
.L_x_26:
[----:B------:R-:W0:Y:S01]  /*0190*/  LDC.64 R18, c[0x0][0x388] ;  /* 0x0000e200ff127b82 */ /* 0x000e220000000a00 */
[----:B-1----:R-:W-:Y:S01]  /*01a0*/  R2UR UR6, R32 ;  /* 0x00000000200672ca */ /* 0x002fe200000e0000 */
[----:B------:R-:W-:Y:S01]  /*01b0*/  IMAD R24, R16, 0x3, RZ ;  /* 0x0000000310187824 */ /* 0x000fe200078e02ff */
[C---:B------:R-:W-:Y:S02]  /*01c0*/  R2UR UR7, R33.reuse ;  /* 0x00000000210772ca */ /* 0x040fe400000e0000 */
[C---:B------:R-:W-:Y:S02]  /*01d0*/  R2UR UR8, R32.reuse ;  /* 0x00000000200872ca */ /* 0x040fe400000e0000 */
[C---:B------:R-:W-:Y:S01]  /*01e0*/  R2UR UR9, R33.reuse ;  /* 0x00000000210972ca */ /* 0x040fe200000e0000 */
[----:B------:R-:W1:Y:S01]  /*01f0*/  LDC.64 R22, c[0x0][0x390] ;  /* 0x0000e400ff167b82 */ /* 0x000e620000000a00 */
[----:B------:R-:W-:Y:S02]  /*0200*/  R2UR UR10, R32 ;  /* 0x00000000200a72ca */ /* 0x000fe400000e0000 */
[----:B------:R-:W-:-:S02]  /*0210*/  R2UR UR11, R33 ;  /* 0x00000000210b72ca */ /* 0x000fc400000e0000 */
[C---:B------:R-:W-:Y:S02]  /*0220*/  R2UR UR12, R32.reuse ;  /* 0x00000000200c72ca */ /* 0x040fe400000e0000 */
[C---:B------:R-:W-:Y:S02]  /*0230*/  R2UR UR13, R33.reuse ;  /* 0x00000000210d72ca */ /* 0x040fe400000e0000 */
[C---:B------:R-:W-:Y:S02]  /*0240*/  R2UR UR14, R32.reuse ;  /* 0x00000000200e72ca */ /* 0x040fe400000e0000 */
[C---:B------:R-:W-:Y:S02]  /*0250*/  R2UR UR15, R33.reuse ;  /* 0x00000000210f72ca */ /* 0x040fe400000e0000 */
[----:B------:R-:W-:Y:S02]  /*0260*/  R2UR UR4, R32 ;  /* 0x00000000200472ca */ /* 0x000fe400000e0000 */
[----:B------:R-:W-:Y:S01]  /*0270*/  R2UR UR5, R33 ;  /* 0x00000000210572ca */ /* 0x000fe200000e0000 */
[----:B0-----:R-:W-:-:S05]  /*0280*/  IMAD.WIDE.U32 R18, R24, 0x8, R18 ;  /* 0x0000000818127825 */ /* 0x001fca00078e0012 */
[----:B------:R-:W2:Y:S01]  /*0290*/  LDG.E.64 R8, desc[UR6][R18.64+0x8] ;  /* 0x0000080612087981 */ /* 0x000ea2000c1e1b00 */
[----:B-1----:R-:W-:-:S03]  /*02a0*/  IMAD.WIDE.U32 R22, R24, 0x8, R22 ;  /* 0x0000000818167825 */ /* 0x002fc600078e0016 */
[----:B------:R-:W3:Y:S04]  /*02b0*/  LDG.E.64 R10, desc[UR8][R18.64+0x10] ;  /* 0x00001008120a7981 */ /* 0x000ee8000c1e1b00 */
[----:B------:R-:W4:Y:S04]  /*02c0*/  LDG.E.64 R12, desc[UR10][R22.64] ;  /* 0x0000000a160c7981 */ /* 0x000f28000c1e1b00 */
[----:B------:R-:W5:Y:S04]  /*02d0*/  LDG.E.64 R14, desc[UR12][R22.64+0x8] ;  /* 0x0000080c160e7981 */ /* 0x000f68000c1e1b00 */
[----:B------:R-:W5:Y:S04]  /*02e0*/  LDG.E.64 R20, desc[UR14][R22.64+0x10] ;  /* 0x0000100e16147981 */ /* 0x000f68000c1e1b00 */
[----:B------:R-:W5:Y:S01]  /*02f0*/  LDG.E.64 R6, desc[UR4][R18.64] ;  /* 0x0000000412067981 */ /* 0x000f62000c1e1b00 */
[----:B------:R-:W-:Y:S01]  /*0300*/  MOV R17, 0x0 ;  /* 0x0000000000117802 */ /* 0x000fe20000000f00 */
[----:B------:R-:W0:Y:S02]  /*0310*/  LDCU.64 UR4, c[0x4][0x10] ;  /* 0x01000200ff0477ac */ /* 0x000e240008000a00 */
[----:B------:R-:W-:Y:S01]  /*0320*/  STL [R1], R16 ;  /* 0x0000001001007387 */ /* 0x000fe20000100800 */
[----:B------:R1:W1:Y:S01]  /*0330*/  LDC.64 R26, c[0x4][R17] ;  /* 0x01000000111a7b82 */ /* 0x0002620000000a00 */
[----:B0-----:R-:W-:-:S02]  /*0340*/  IMAD.U32 R4, RZ, RZ, UR4 ;  /* 0x00000004ff047e24 */ /* 0x001fc4000f8e00ff */
[----:B------:R-:W-:Y:S01]  /*0350*/  IMAD.U32 R5, RZ, RZ, UR5 ;  /* 0x00000005ff057e24 */ /* 0x000fe2000f8e00ff */
[----:B--2---:R-:W-:Y:S04]  /*0360*/  STL.64 [R1+0x10], R8 ;  /* 0x0000100801007387 */ /* 0x004fe80000100a00 */
[----:B---3--:R-:W-:Y:S04]  /*0370*/  STL.64 [R1+0x18], R10 ;  /* 0x0000180a01007387 */ /* 0x008fe80000100a00 */
[----:B----4-:R-:W-:Y:S04]  /*0380*/  STL.64 [R1+0x20], R12 ;  /* 0x0000200c01007387 */ /* 0x010fe80000100a00 */
[----:B-----5:R-:W-:Y:S04]  /*0390*/  STL.64 [R1+0x28], R14 ;  /* 0x0000280e01007387 */ /* 0x020fe80000100a00 */
[----:B------:R-:W-:Y:S04]  /*03a0*/  STL.64 [R1+0x30], R20 ;  /* 0x0000301401007387 */ /* 0x000fe80000100a00 */
[----:B------:R0:W-:Y:S02]  /*03b0*/  STL.64 [R1+0x8], R6 ;  /* 0x0000080601007387 */ /* 0x0001e40000100a00 */
[----:B0-----:R-:W-:-:S02]  /*03c0*/  IMAD.MOV.U32 R6, RZ, RZ, R40 ;  /* 0x000000ffff067224 */ /* 0x001fc400078e0028 */
[----:B-1----:R-:W-:-:S07]  /*03d0*/  IMAD.MOV.U32 R7, RZ, RZ, R2 ;  /* 0x000000ffff077224 */ /* 0x002fce00078e0002 */
[----:B------:R-:W-:-:S07]  /*03e0*/  LEPC R20, `(.L_x_18) ;  /* 0x000000001014794e */ /* 0x000fce0000000000 */
[----:B------:R-:W-:Y:S05]  /*03f0*/  CALL.ABS.NOINC R26 ;  /* 0x000000001a007343 */ /* 0x000fea0003c00000 */
.L_x_18:
[C---:B------:R-:W-:Y:S02]  /*0400*/  R2UR UR4, R32.reuse ;  /* 0x00000000200472ca */ /* 0x040fe400000e0000 */
[C---:B------:R-:W-:Y:S02]  /*0410*/  R2UR UR5, R33.reuse ;  /* 0x00000000210572ca */ /* 0x040fe400000e0000 */
[C---:B------:R-:W-:Y:S02]  /*0420*/  R2UR UR6, R32.reuse ;  /* 0x00000000200672ca */ /* 0x040fe400000e0000 */
[C---:B------:R-:W-:Y:S02]  /*0430*/  R2UR UR7, R33.reuse ;  /* 0x00000000210772ca */ /* 0x040fe400000e0000 */
[----:B------:R-:W-:Y:S02]  /*0440*/  R2UR UR8, R32 ;  /* 0x00000000200872ca */ /* 0x000fe400000e0000 */
[----:B------:R-:W-:-:S02]  /*0450*/  R2UR UR9, R33 ;  /* 0x00000000210972ca */ /* 0x000fc400000e0000 */
[C---:B------:R-:W-:Y:S02]  /*0460*/  R2UR UR10, R32.reuse ;  /* 0x00000000200a72ca */ /* 0x040fe400000e0000 */
[C---:B------:R-:W-:Y:S01]  /*0470*/  R2UR UR11, R33.reuse ;  /* 0x00000000210b72ca */ /* 0x040fe200000e0000 */
[----:B------:R-:W2:Y:S01]  /*0480*/  LDG.E.64 R8, desc[UR4][R18.64+0x18] ;  /* 0x0000180412087981 */ /* 0x000ea2000c1e1b00 */
[C---:B------:R-:W-:Y:S02]  /*0490*/  R2UR UR12, R32.reuse ;  /* 0x00000000200c72ca */ /* 0x040fe400000e0000 */
[C---:B------:R-:W-:Y:S01]  /*04a0*/  R2UR UR13, R33.reuse ;  /* 0x00000000210d72ca */ /* 0x040fe200000e0000 */
[----:B------:R-:W3:Y:S01]  /*04b0*/  LDG.E.64 R10, desc[UR6][R18.64+0x20] ;  /* 0x00002006120a7981 */ /* 0x000ee2000c1e1b00 */
[----:B------:R-:W-:Y:S02]  /*04c0*/  R2UR UR14, R32 ;  /* 0x00000000200e72ca */ /* 0x000fe400000e0000 */
[----:B------:R-:W-:Y:S01]  /*04d0*/  R2UR UR15, R33 ;  /* 0x00000000210f72ca */ /* 0x000fe200000e0000 */
[----:B------:R-:W4:Y:S01]  /*04e0*/  LDG.E.64 R12, desc[UR8][R18.64+0x28] ;  /* 0x00002808120c7981 */ /* 0x000f22000c1e1b00 */
[----:B------:R-:W-:Y:S01]  /*04f0*/  VIADD R0, R16, 0x1 ;  /* 0x0000000110007836 */ /* 0x000fe20000000000 */
[----:B------:R0:W1:Y:S01]  /*0500*/  LDC.64 R28, c[0x4][R17] ;  /* 0x01000000111c7b82 */ /* 0x0000620000000a00 */
[----:B------:R-:W5:Y:S01]  /*0510*/  LDCU.64 UR4, c[0x4][0x10] ;  /* 0x01000200ff0477ac */ /* 0x000f620008000a00 */
[----:B------:R-:W4:Y:S04]  /*0520*/  LDG.E.64 R14, desc[UR10][R22.64+0x18] ;  /* 0x0000180a160e7981 */ /* 0x000f28000c1e1b00 */
[----:B------:R-:W4:Y:S04]  /*0530*/  LDG.E.64 R20, desc[UR12][R22.64+0x20] ;  /* 0x0000200c16147981 */ /* 0x000f28000c1e1b00 */
[----:B------:R-:W4:Y:S04]  /*0540*/  LDG.E.64 R26, desc[UR14][R22.64+0x28] ;  /* 0x0000280e161a7981 */ /* 0x000f28000c1e1b00 */
[----:B------:R0:W-:Y:S01]  /*0550*/  STL [R1], R0 ;  /* 0x0000000001007387 */ /* 0x0001e20000100800 */
[----:B------:R-:W-:-:S02]  /*0560*/  IMAD.MOV.U32 R6, RZ, RZ, R40 ;  /* 0x000000ffff067224 */ /* 0x000fc400078e0028 */
[----:B------:R-:W-:Y:S02]  /*0570*/  IMAD.MOV.U32 R7, RZ, RZ, R2 ;  /* 0x000000ffff077224 */ /* 0x000fe400078e0002 */
[----:B-----5:R-:W-:Y:S02]  /*0580*/  IMAD.U32 R4, RZ, RZ, UR4 ;  /* 0x00000004ff047e24 */ /* 0x020fe4000f8e00ff */
[----:B------:R-:W-:Y:S01]  /*0590*/  IMAD.U32 R5, RZ, RZ, UR5 ;  /* 0x00000005ff057e24 */ /* 0x000fe2000f8e00ff */
[----:B--2---:R0:W-:Y:S04]  /*05a0*/  STL.64 [R1+0x8], R8 ;  /* 0x0000080801007387 */ /* 0x0041e80000100a00 */
[----:B---3--:R0:W-:Y:S04]  /*05b0*/  STL.64 [R1+0x10], R10 ;  /* 0x0000100a01007387 */ /* 0x0081e80000100a00 */
[----:B----4-:R0:W-:Y:S04]  /*05c0*/  STL.64 [R1+0x18], R12 ;  /* 0x0000180c01007387 */ /* 0x0101e80000100a00 */
[----:B------:R0:W-:Y:S04]  /*05d0*/  STL.64 [R1+0x20], R14 ;  /* 0x0000200e01007387 */ /* 0x0001e80000100a00 */
[----:B------:R0:W-:Y:S04]  /*05e0*/  STL.64 [R1+0x28], R20 ;  /* 0x0000281401007387 */ /* 0x0001e80000100a00 */
[----:B-1----:R0:W-:Y:S02]  /*05f0*/  STL.64 [R1+0x30], R26 ;  /* 0x0000301a01007387 */ /* 0x0021e40000100a00 */
[----:B0-----:R-:W-:-:S07]  /*0600*/  LEPC R20, `(.L_x_19) ;  /* 0x000000001014794e */ /* 0x001fce0000000000 */
[----:B------:R-:W-:Y:S05]  /*0610*/  CALL.ABS.NOINC R28 ;  /* 0x000000001c007343 */ /* 0x000fea0003c00000 */
.L_x_19:
        /* <DEDUP_REMOVED lines=14> */
[----:B------:R0:W4:Y:S01]  /*0700*/  LDG.E.64 R12, desc[UR8][R18.64+0x40] ;  /* 0x00004008120c7981 */ /* 0x000122000c1e1b00 */
[----:B------:R-:W-:Y:S01]  /*0710*/  VIADD R0, R16, 0x2 ;  /* 0x0000000210007836 */ /* 0x000fe20000000000 */
[----:B------:R-:W1:Y:S02]  /*0720*/  LDCU.64 UR4, c[0x4][0x10] ;  /* 0x01000200ff0477ac */ /* 0x000e640008000a00 */
[----:B------:R-:W5:Y:S04]  /*0730*/  LDG.E.64 R14, desc[UR10][R22.64+0x30] ;  /* 0x0000300a160e7981 */ /* 0x000f68000c1e1b00 */
[----:B------:R-:W5:Y:S04]  /*0740*/  LDG.E.64 R20, desc[UR12][R22.64+0x38] ;  /* 0x0000380c16147981 */ /* 0x000f68000c1e1b00 */
[----:B------:R-:W5:Y:S01]  /*0750*/  LDG.E.64 R26, desc[UR14][R22.64+0x40] ;  /* 0x0000400e161a7981 */ /* 0x000f62000c1e1b00 */
[----:B0-----:R0:W0:Y:S03]  /*0760*/  LDC.64 R18, c[0x4][R17] ;  /* 0x0100000011127b82 */ /* 0x0010260000000a00 */
[----:B------:R0:W-:Y:S01]  /*0770*/  STL [R1], R0 ;  /* 0x0000000001007387 */ /* 0x0001e20000100800 */
[----:B------:R-:W-:-:S02]  /*0780*/  IMAD.MOV.U32 R6, RZ, RZ, R40 ;  /* 0x000000ffff067224 */ /* 0x000fc400078e0028 */
[----:B------:R-:W-:Y:S02]  /*0790*/  IMAD.MOV.U32 R7, RZ, RZ, R2 ;  /* 0x000000ffff077224 */ /* 0x000fe400078e0002 */
[----:B-1----:R-:W-:Y:S02]  /*07a0*/  IMAD.U32 R4, RZ, RZ, UR4 ;  /* 0x00000004ff047e24 */ /* 0x002fe4000f8e00ff */
[----:B------:R-:W-:Y:S01]  /*07b0*/  IMAD.U32 R5, RZ, RZ, UR5 ;  /* 0x00000005ff057e24 */ /* 0x000fe2000f8e00ff */
[----:B--2---:R1:W-:Y:S04]  /*07c0*/  STL.64 [R1+0x8], R8 ;  /* 0x0000080801007387 */ /* 0x0043e80000100a00 */
[----:B---3--:R1:W-:Y:S04]  /*07d0*/  STL.64 [R1+0x10], R10 ;  /* 0x0000100a01007387 */ /* 0x0083e80000100a00 */
[----:B----4-:R1:W-:Y:S04]  /*07e0*/  STL.64 [R1+0x18], R12 ;  /* 0x0000180c01007387 */ /* 0x0103e80000100a00 */
[----:B-----5:R1:W-:Y:S04]  /*07f0*/  STL.64 [R1+0x20], R14 ;  /* 0x0000200e01007387 */ /* 0x0203e80000100a00 */
[----:B------:R1:W-:Y:S04]  /*0800*/  STL.64 [R1+0x28], R20 ;  /* 0x0000281401007387 */ /* 0x0003e80000100a00 */
[----:B0-----:R1:W-:Y:S02]  /*0810*/  STL.64 [R1+0x30], R26 ;  /* 0x0000301a01007387 */ /* 0x0013e40000100a00 */
[----:B-1----:R-:W-:-:S07]  /*0820*/  LEPC R20, `(.L_x_20) ;  /* 0x000000001014794e */ /* 0x002fce0000000000 */
[----:B------:R-:W-:Y:S05]  /*0830*/  CALL.ABS.NOINC R18 ;  /* 0x0000000012007343 */ /* 0x000fea0003c00000 */
.L_x_20:
[----:B------:R-:W0:Y:S01]  /*0840*/  LDC.64 R18, c[0x0][0x388] ;  /* 0x0000e200ff127b82 */ /* 0x000e220000000a00 */
[----:B------:R-:W-:Y:S01]  /*0850*/  R2UR UR4, R32 ;  /* 0x00000000200472ca */ /* 0x000fe200000e0000 */
[----:B------:R-:W-:Y:S01]  /*0860*/  VIADD R3, R24, 0x9 ;  /* 0x0000000918037836 */ /* 0x000fe20000000000 */
        /* <DEDUP_REMOVED lines=14> */
[----:B------:R-:W-:Y:S01]  /*0950*/  VIADD R0, R16, 0x3 ;  /* 0x0000000310007836 */ /* 0x000fe20000000000 */
[----:B------:R0:W3:Y:S01]  /*0960*/  LDC.64 R28, c[0x4][R17] ;  /* 0x01000000111c7b82 */ /* 0x0000e20000000a00 */
[----:B-1----:R-:W-:Y:S01]  /*0970*/  IMAD.WIDE.U32 R22, R3, 0x8, R22 ;  /* 0x0000000803167825 */ /* 0x002fe200078e0016 */
[----:B------:R-:W4:Y:S01]  /*0980*/  LDG.E.64 R10, desc[UR6][R18.64+0x8] ;  /* 0x00000806120a7981 */ /* 0x000f22000c1e1b00 */
[----:B------:R-:W1:Y:S03]  /*0990*/  LDCU.64 UR4, c[0x4][0x10] ;  /* 0x01000200ff0477ac */ /* 0x000e660008000a00 */
[----:B------:R-:W5:Y:S04]  /*09a0*/  LDG.E.64 R12, desc[UR8][R18.64+0x10] ;  /* 0x00001008120c7981 */ /* 0x000f68000c1e1b00 */
[----:B------:R-:W3:Y:S04]  /*09b0*/  LDG.E.64 R14, desc[UR10][R22.64] ;  /* 0x0000000a160e7981 */ /* 0x000ee8000c1e1b00 */
[----:B------:R-:W3:Y:S04]  /*09c0*/  LDG.E.64 R20, desc[UR12][R22.64+0x8] ;  /* 0x0000080c16147981 */ /* 0x000ee8000c1e1b00 */
[----:B------:R-:W3:Y:S04]  /*09d0*/  LDG.E.64 R26, desc[UR14][R22.64+0x10] ;  /* 0x0000100e161a7981 */ /* 0x000ee8000c1e1b00 */
[----:B------:R0:W-:Y:S01]  /*09e0*/  STL [R1], R0 ;  /* 0x0000000001007387 */ /* 0x0001e20000100800 */
[----:B-1----:R-:W-:-:S02]  /*09f0*/  IMAD.U32 R4, RZ, RZ, UR4 ;  /* 0x00000004ff047e24 */ /* 0x002fc4000f8e00ff */
[----:B------:R-:W-:Y:S02]  /*0a00*/  IMAD.U32 R5, RZ, RZ, UR5 ;  /* 0x00000005ff057e24 */ /* 0x000fe4000f8e00ff */
[----:B------:R-:W-:Y:S02]  /*0a10*/  IMAD.MOV.U32 R6, RZ, RZ, R40 ;  /* 0x000000ffff067224 */ /* 0x000fe400078e0028 */
[----:B------:R-:W-:Y:S01]  /*0a20*/  IMAD.MOV.U32 R7, RZ, RZ, R2 ;  /* 0x000000ffff077224 */ /* 0x000fe200078e0002 */
[----:B--2---:R0:W-:Y:S04]  /*0a30*/  STL.64 [R1+0x8], R8 ;  /* 0x0000080801007387 */ /* 0x0041e80000100a00 */
[----:B----4-:R0:W-:Y:S04]  /*0a40*/  STL.64 [R1+0x10], R10 ;  /* 0x0000100a01007387 */ /* 0x0101e80000100a00 */
[----:B-----5:R0:W-:Y:S04]  /*0a50*/  STL.64 [R1+0x18], R12 ;  /* 0x0000180c01007387 */ /* 0x0201e80000100a00 */
[----:B---3--:R0:W-:Y:S04]  /*0a60*/  STL.64 [R1+0x20], R14 ;  /* 0x0000200e01007387 */ /* 0x0081e80000100a00 */
[----:B------:R0:W-:Y:S04]  /*0a70*/  STL.64 [R1+0x28], R20 ;  /* 0x0000281401007387 */ /* 0x0001e80000100a00 */
[----:B------:R0:W-:Y:S02]  /*0a80*/  STL.64 [R1+0x30], R26 ;  /* 0x0000301a01007387 */ /* 0x0001e40000100a00 */
[----:B0-----:R-:W-:-:S07]  /*0a90*/  LEPC R20, `(.L_x_21) ;  /* 0x000000001014794e */ /* 0x001fce0000000000 */
[----:B------:R-:W-:Y:S05]  /*0aa0*/  CALL.ABS.NOINC R28 ;  /* 0x000000001c007343 */ /* 0x000fea0003c00000 */
.L_x_21:
        /* <DEDUP_REMOVED lines=34> */
.L_x_22:
        /* <DEDUP_REMOVED lines=34> */
.L_x_23:
        /* <DEDUP_REMOVED lines=39> */
.L_x_24:
        /* <DEDUP_REMOVED lines=34> */
.L_x_25:
[----:B------:R-:W-:Y:S02]  /*1380*/  IMAD.U32 R25, RZ, RZ, UR36 ;  /* 0x00000024ff197e24 */ /* 0x000fe4000f8e00ff */
[----:B------:R-:W-:-:S03]  /*1390*/  VIADD R16, R16, 0x8 ;  /* 0x0000000810107836 */ /* 0x000fc60000000000 */
[----:B------:R-:W-:-:S04]  /*13a0*/  LOP3.LUT R3, R25, 0xfffffff8, RZ, 0xc0, !PT ;  /* 0xfffffff819037812 */ /* 0x000fc800078ec0ff */
[----:B------:R-:W-:-:S13]  /*13b0*/  ISETP.NE.AND P0, PT, R16, R3, PT ;  /* 0x000000031000720c */ /* 0x000fda0003f05270 */
[----:B------:R-:W-:Y:S05]  /*13c0*/  @P0 BRA `(.L_x_26) ;  /* 0xffffffec00700947 */ /* 0x000fea000383ffff */
[----:B------:R-:W-:Y:S05]  /*13d0*/  BSYNC.RECONVERGENT B6 ;  /* 0x0000000000067941 */ /* 0x000fea0003800200 */
.L_x_17:
[----:B------:R-:W-:-:S07]  /*13e0*/  IMAD.MOV.U32 R16, RZ, RZ, R3 ;  /* 0x000000ffff107224 */ /* 0x000fce00078e0003 */
.L_x_16:
[----:B------:R-:W-:Y:S01]  /*13f0*/  LOP3.LUT P0, R0, R25, 0x7, RZ, 0xc0, !PT ;  /* 0x0000000719007812 */ /* 0x000fe2000780c0ff */
[----:B------:R-:W-:-:S12]  /*1400*/  BSSY.RECONVERGENT B7, `(.L_x_15) ;  /* 0x000011a000077945 */ /* 0x000fd80003800200 */
[----:B------:R-:W-:Y:S05]  /*1410*/  @!P0 BRA `(.L_x_27) ;  /* 0x0000001000608947 */ /* 0x000fea0003800000 */
[----:B------:R-:W-:Y:S01]  /*1420*/  ISETP.GE.U32.AND P0, PT, R0, 0x4, PT ;  /* 0x000000040000780c */ /* 0x000fe20003f06070 */
[----:B------:R-:W-:Y:S01]  /*1430*/  BSSY.RECONVERGENT B6, `(.L_x_28) ;  /* 0x0000096000067945 */ /* 0x000fe20003800200 */
[----:B------:R-:W-:-:S11]  /*1440*/  LOP3.LUT R25, R25, 0x3, RZ, 0xc0, !PT ;  /* 0x0000000319197812 */ /* 0x000fd600078ec0ff */
[----:B------:R-:W-:Y:S05]  /*1450*/  @!P0 BRA `(.L_x_29) ;  /* 0x00000008004c8947 */ /* 0x000fea0003800000 */
        /* <DEDUP_REMOVED lines=39> */
.L_x_30:
        /* <DEDUP_REMOVED lines=34> */
.L_x_31:
        /* <DEDUP_REMOVED lines=34> */
.L_x_32:
        /* <DEDUP_REMOVED lines=22> */
[----:B------:R1:W5:Y:S04]  /*1c70*/  LDG.E.64 R12, desc[UR8][R4.64+0x10] ;  /* 0x00001008040c7981 */ /* 0x000368000c1e1b00 */
[----:B------:R-:W3:Y:S04]  /*1c80*/  LDG.E.64 R14, desc[UR10][R6.64] ;  /* 0x0000000a060e7981 */ /* 0x000ee8000c1e1b00 */
[----:B------:R-:W3:Y:S04]  /*1c90*/  LDG.E.64 R18, desc[UR12][R6.64+0x8] ;  /* 0x0000080c06127981 */ /* 0x000ee8000c1e1b00 */
[----:B------:R0:W3:Y:S04]  /*1ca0*/  LDG.E.64 R20, desc[UR14][R6.64+0x10] ;  /* 0x0000100e06147981 */ /* 0x0000e8000c1e1b00 */
[----:B------:R2:W-:Y:S01]  /*1cb0*/  STL [R1], R0 ;  /* 0x0000000001007387 */ /* 0x0005e20000100800 */
[----:B-1----:R-:W-:-:S02]  /*1cc0*/  IMAD.U32 R4, RZ, RZ, UR4 ;  /* 0x00000004ff047e24 */ /* 0x002fc4000f8e00ff */
[----:B------:R-:W-:Y:S02]  /*1cd0*/  IMAD.U32 R5, RZ, RZ, UR5 ;  /* 0x00000005ff057e24 */ /* 0x000fe4000f8e00ff */
[----:B0-----:R-:W-:Y:S02]  /*1ce0*/  IMAD.MOV.U32 R6, RZ, RZ, R40 ;  /* 0x000000ffff067224 */ /* 0x001fe400078e0028 */
        /* <DEDUP_REMOVED lines=9> */
.L_x_33:
[----:B------:R-:W-:-:S07]  /*1d80*/  VIADD R16, R16, 0x4 ;  /* 0x0000000410107836 */ /* 0x000fce0000000000 */
.L_x_29:
[----:B------:R-:W-:Y:S05]  /*1d90*/  BSYNC.RECONVERGENT B6 ;  /* 0x0000000000067941 */ /* 0x000fea0003800200 */
.L_x_28:
[----:B------:R-:W-:-:S13]  /*1da0*/  ISETP.NE.AND P0, PT, R25, RZ, PT ;  /* 0x000000ff1900720c */ /* 0x000fda0003f05270 */
[----:B------:R-:W-:Y:S05]  /*1db0*/  @!P0 BRA `(.L_x_27) ;  /* 0x0000000400f88947 */ /* 0x000fea0003800000 */
[----:B------:R-:W-:Y:S01]  /*1dc0*/  ISETP.NE.AND P0, PT, R25, 0x1, PT ;  /* 0x000000011900780c */ /* 0x000fe20003f05270 */
[----:B------:R-:W-:-:S12]  /*1dd0*/  BSSY.RECONVERGENT B6, `(.L_x_34) ;  /* 0x0000051000067945 */ /* 0x000fd80003800200 */
        /* <DEDUP_REMOVED lines=23> */
[----:B------:R0:W5:Y:S01]  /*1f50*/  LDG.E.64 R6, desc[UR4][R4.64] ;  /* 0x0000000404067981 */ /* 0x000162000c1e1b00 */
        /* <DEDUP_REMOVED lines=16> */
.L_x_36:
[----:B------:R-:W0:Y:S01]  /*2060*/  LDC.64 R4, c[0x0][0x388] ;  /* 0x0000e200ff047b82 */ /* 0x000e220000000a00 */
[C---:B------:R-:W-:Y:S01]  /*2070*/  R2UR UR4, R32.reuse ;  /* 0x00000000200472ca */ /* 0x040fe200000e0000 */
        /* <DEDUP_REMOVED lines=37> */
.L_x_37:
[----:B------:R-:W-:-:S07]  /*22d0*/  VIADD R16, R16, 0x2 ;  /* 0x0000000210107836 */ /* 0x000fce0000000000 */
.L_x_35:
[----:B------:R-:W-:Y:S05]  /*22e0*/  BSYNC.RECONVERGENT B6 ;  /* 0x0000000000067941 */ /* 0x000fea0003800200 */
.L_x_34:
[----:B------:R-:W0:Y:S02]  /*22f0*/  LDCU UR4, c[0x0][0x398] ;  /* 0x00007300ff0477ac */ /* 0x000e240008000800 */
[----:B0-----:R-:W-:-:S04]  /*2300*/  ULOP3.LUT UR4, UR4, 0x1, URZ, 0xc0, !UPT ;  /* 0x0000000104047892 */ /* 0x001fc8000f8ec0ff */
[----:B------:R-:W-:-:S09]  /*2310*/  UISETP.NE.U32.AND UP0, UPT, UR4, 0x1, UPT ;  /* 0x000000010400788c */ /* 0x000fd2000bf05070 */
[----:B------:R-:W-:Y:S05]  /*2320*/  BRA.U UP0, `(.L_x_27) ;  /* 0x00000001009c7547 */ /* 0x000fea000b800000 */
        /* <DEDUP_REMOVED lines=39> */
.L_x_27:
[----:B------:R-:W-:Y:S05]  /*25a0*/  BSYNC.RECONVERGENT B7 ;  /* 0x0000000000077941 */ /* 0x000fea0003800200 */
.L_x_15:
[----:B------:R-:W0:Y:S01]  /*25b0*/  LDC.64 R8, c[0x0][0x3a0] ;  /* 0x0000e800ff087b82 */ /* 0x000e220000000a00 */
[----:B------:R-:W2:Y:S01]  /*25c0*/  LDCU.64 UR4, c[0x4][0x18] ;  /* 0x01000300ff0477ac */ /* 0x000ea20008000a00 */
[----:B------:R-:W-:Y:S01]  /*25d0*/  MOV R0, 0x0 ;  /* 0x0000000000007802 */ /* 0x000fe20000000f00 */
[----:B------:R-:W-:Y:S02]  /*25e0*/  IMAD.MOV.U32 R6, RZ, RZ, R40 ;  /* 0x000000ffff067224 */ /* 0x000fe400078e0028 */
[----:B------:R-:W-:-:S03]  /*25f0*/  IMAD.MOV.U32 R7, RZ, RZ, R2 ;  /* 0x000000ffff077224 */ /* 0x000fc600078e0002 */
[----:B------:R-:W3:Y:S08]  /*2600*/  LDC R16, c[0x0][0x398] ;  /* 0x0000e600ff107b82 */ /* 0x000ef00000000800 */
[----:B------:R4:W1:Y:S01]  /*2610*/  LDC.64 R10, c[0x4][R0] ;  /* 0x01000000000a7b82 */ /* 0x0008620000000a00 */
[----:B--2---:R-:W-:Y:S02]  /*2620*/  IMAD.U32 R4, RZ, RZ, UR4 ;  /* 0x00000004ff047e24 */ /* 0x004fe4000f8e00ff */
[----:B------:R-:W-:Y:S01]  /*2630*/  IMAD.U32 R5, RZ, RZ, UR5 ;  /* 0x00000005ff057e24 */ /* 0x000fe2000f8e00ff */
[----:B0-----:R0:W-:Y:S04]  /*2640*/  STL.64 [R1], R8 ;  /* 0x0000000801007387 */ /* 0x0011e80000100a00 */
[----:B---3--:R0:W-:Y:S01]  /*2650*/  STL [R1+0x8], R16 ;  /* 0x0000081001007387 */ /* 0x0081e20000100800 */
[----:B------:R-:W-:-:S04]  /*2660*/  ISETP.NE.AND P0, PT, R16, RZ, PT ;  /* 0x000000ff1000720c */ /* 0x000fc80003f05270 */
[----:B----4-:R-:W-:-:S09]  /*2670*/  P2R R0, PR, RZ, 0x1 ;  /* 0x00000001ff007803 */ /* 0x010fd20000000000 */
[----:B------:R-:W-:-:S07]  /*2680*/  LEPC R20, `(.L_x_38) ;  /* 0x000000001014794e */ /* 0x000fce0000000000 */
[----:B01----:R-:W-:Y:S05]  /*2690*/  CALL.ABS.NOINC R10 ;  /* 0x000000000a007343 */ /* 0x003fea0003c00000 */
.L_x_38:
[----:B------:R-:W-:-:S13]  /*26a0*/  ISETP.NE.AND P6, PT, R16, RZ, PT ;  /* 0x000000ff1000720c */ /* 0x000fda0003fc5270 */
[----:B------:R-:W-:Y:S05]  /*26b0*/  @!P6 EXIT ;  /* 0x000000000000e94d */ /* 0x000fea0003800000 */
[----:B------:R-:W-:Y:S02]  /*26c0*/  IMAD.MOV.U32 R48, RZ, RZ, RZ ;  /* 0x000000ffff307224 */ /* 0x000fe400078e00ff */
[----:B------:R-:W-:-:S07]  /*26d0*/  IMAD.MOV.U32 R47, RZ, RZ, RZ ;  /* 0x000000ffff2f7224 */ /* 0x000fce00078e00ff */
.L_x_61:
[----:B------:R-:W0:Y:S01]  /*26e0*/  LDCU.64 UR4, c[0x0][0x388] ;  /* 0x00007100ff0477ac */ /* 0x000e220008000a00 */
[----:B------:R-:W-:Y:S01]  /*26f0*/  BSSY.RECONVERGENT B7, `(.L_x_39) ;  /* 0x000010c000077945 */ /* 0x000fe20003800200 */
[----:B------:R-:W-:Y:S01]  /*2700*/  IMAD.MOV.U32 R44, RZ, RZ, RZ ;  /* 0x000000ffff2c7224 */ /* 0x000fe200078e00ff */
[----:B------:R-:W-:Y:S01]  /*2710*/  CS2R R38, SRZ ;  /* 0x0000000000267805 */ /* 0x000fe2000001ff00 */
[----:B------:R-:W1:Y:S01]  /*2720*/  LDCU.64 UR8, c[0x0][0x380] ;  /* 0x00007000ff0877ac */ /* 0x000e620008000a00 */
[----:B------:R-:W-:Y:S01]  /*2730*/  IMAD.MOV.U32 R43, RZ, RZ, R48 ;  /* 0x000000ffff2b7224 */ /* 0x000fe200078e0030 */
[----:B------:R-:W-:Y:S01]  /*2740*/  CS2R R36, SRZ ;  /* 0x0000000000247805 */ /* 0x000fe2000001ff00 */
[----:B------:R-:W-:Y:S01]  /*2750*/  IMAD.MOV.U32 R42, RZ, RZ, R47 ;  /* 0x000000ffff2a7224 */ /* 0x000fe200078e002f */
[----:B------:R-:W2:Y:S01]  /*2760*/  LDCU UR6, c[0x0][0x398] ;  /* 0x00007300ff0677ac */ /* 0x000ea20008000800 */
[----:B------:R-:W-:Y:S01]  /*2770*/  CS2R R16, SRZ ;  /* 0x0000000000107805 */ /* 0x000fe2000001ff00 */
[----:B0-----:R-:W-:-:S04]  /*2780*/  UIADD3 UR4, UP0, UPT, UR4, 0x8, URZ ;  /* 0x0000000804047890 */ /* 0x001fc8000ff1e0ff */
[----:B------:R-:W-:Y:S01]  /*2790*/  UIADD3.X UR5, UPT, UPT, URZ, UR5, URZ, UP0, !UPT ;  /* 0x00000005ff057290 */ /* 0x000fe200087fe4ff */
[----:B-1----:R-:W-:Y:S02]  /*27a0*/  IMAD.U32 R46, RZ, RZ, UR8 ;  /* 0x00000008ff2e7e24 */ /* 0x002fe4000f8e00ff */
[----:B------:R-:W-:Y:S02]  /*27b0*/  IMAD.U32 R45, RZ, RZ, UR9 ;  /* 0x00000009ff2d7e24 */ /* 0x000fe4000f8e00ff */
[----:B--2---:R-:W-:Y:S02]  /*27c0*/  IMAD.U32 R41, RZ, RZ, UR6 ;  /* 0x00000006ff297e24 */ /* 0x004fe4000f8e00ff */
[----:B------:R-:W-:Y:S02]  /*27d0*/  IMAD.U32 R34, RZ, RZ, UR4 ;  /* 0x00000004ff227e24 */ /* 0x000fe4000f8e00ff */
[----:B------:R-:W-:-:S07]  /*27e0*/  IMAD.U32 R35, RZ, RZ, UR5 ;  /* 0x00000005ff237e24 */ /* 0x000fce000f8e00ff */
.L_x_59:
[----:B------:R-:W-:Y:S01]  /*27f0*/  ISETP.NE.U32.AND P0, PT, R43, RZ, PT ;  /* 0x000000ff2b00720c */ /* 0x000fe20003f05070 */
[----:B------:R-:W-:Y:S01]  /*2800*/  BSSY.RECONVERGENT B6, `(.L_x_40) ;  /* 0x00000f2000067945 */ /* 0x000fe20003800200 */
[----:B------:R-:W-:Y:S02]  /*2810*/  IADD3 R41, P1, PT, R41, -0x1, RZ ;  /* 0xffffffff29297810 */ /* 0x000fe40007f3e0ff */
[----:B------:R-:W-:Y:S02]  /*2820*/  ISETP.NE.AND.EX P0, PT, R42, RZ, PT, P0 ;  /* 0x000000ff2a00720c */ /* 0x000fe40003f05300 */
[----:B------:R-:W-:Y:S02]  /*2830*/  IADD3.X R44, PT, PT, R44, -0x1, RZ, P1, !PT ;  /* 0xffffffff2c2c7810 */ /* 0x000fe40000ffe4ff */
[----:B------:R-:W-:-:S04]  /*2840*/  ISETP.NE.U32.AND P1, PT, R41, RZ, PT ;  /* 0x000000ff2900720c */ /* 0x000fc80003f25070 */
[----:B------:R-:W-:-:S04]  /*2850*/  ISETP.NE.AND.EX P1, PT, R44, RZ, PT, P1 ;  /* 0x000000ff2c00720c */ /* 0x000fc80003f25310 */
[----:B------:R-:W-:Y:S01]  /*2860*/  P2R R49, PR, RZ, 0x2 ;  /* 0x00000002ff317803 */ /* 0x000fe20000000000 */
[----:B------:R-:W-:Y:S08]  /*2870*/  @!P0 BRA `(.L_x_41) ;  /* 0x0000000c00a88947 */ /* 0x000ff00003800000 */
[----:B------:R-:W0:Y:S01]  /*2880*/  LDC.64 R6, c[0x0][0x388] ;  /* 0x0000e200ff067b82 */ /* 0x000e220000000a00 */
[C---:B------:R-:W-:Y:S01]  /*2890*/  R2UR UR4, R32.reuse ;  /* 0x00000000200472ca */ /* 0x040fe200000e0000 */
[----:B------:R-:W-:Y:S01]  /*28a0*/  IMAD R3, R47, 0x18, RZ ;  /* 0x000000182f037824 */ /* 0x000fe200078e02ff */
[C---:B------:R-:W-:Y:S02]  /*28b0*/  R2UR UR5, R33.reuse ;  /* 0x00000000210572ca */ /* 0x040fe400000e0000 */
[C---:B------:R-:W-:Y:S02]  /*28c0*/  R2UR UR6, R32.reuse ;  /* 0x00000000200672ca */ /* 0x040fe400000e0000 */
[C---:B------:R-:W-:Y:S02]  /*28d0*/  R2UR UR7, R33.reuse ;  /* 0x00000000210772ca */ /* 0x040fe400000e0000 */
[----:B------:R-:W-:Y:S02]  /*28e0*/  R2UR UR10, R32 ;  /* 0x00000000200a72ca */ /* 0x000fe400000e0000 */
[----:B------:R-:W-:-:S02]  /*28f0*/  R2UR UR11, R33 ;  /* 0x00000000210b72ca */ /* 0x000fc400000e0000 */
[----:B------:R-:W-:Y:S02]  /*2900*/  R2UR UR8, R32 ;  /* 0x00000000200872ca */ /* 0x000fe400000e0000 */
[----:B------:R-:W-:-:S05]  /*2910*/  R2UR UR9, R33 ;  /* 0x00000000210972ca */ /* 0x000fca00000e0000 */
[----:B------:R-:W2:Y:S01]  /*2920*/  LDG.E.64 R4, desc[UR6][R34.64+-0x8] ;  /* 0xfffff80622047981 */ /* 0x000ea2000c1e1b00 */
[----:B0-----:R-:W-:-:S03]  /*2930*/  IMAD.WIDE.U32 R6, R48, 0x18, R6 ;  /* 0x0000001830067825 */ /* 0x001fc600078e0006 */
[----:B------:R-:W3:Y:S01]  /*2940*/  LDG.E.64 R8, desc[UR10][R34.64] ;  /* 0x0000000a22087981 */ /* 0x000ee2000c1e1b00 */
[----:B------:R-:W-:-:S03]  /*2950*/  IMAD.IADD R7, R7, 0x1, R3 ;  /* 0x0000000107077824 */ /* 0x000fc600078e0203 */
[----:B------:R-:W4:Y:S04]  /*2960*/  LDG.E.64 R24, desc[UR6][R34.64+0x8] ;  /* 0x0000080622187981 */ /* 0x000f28000c1e1b00 */
[----:B------:R-:W2:Y:S04]  /*2970*/  LDG.E.64 R18, desc[UR4][R6.64] ;  /* 0x0000000406127981 */ /* 0x000ea8000c1e1b00 */
[----:B------:R-:W3:Y:S04]  /*2980*/  LDG.E.64 R22, desc[UR8][R6.64+0x8] ;  /* 0x0000080806167981 */ /* 0x000ee8000c1e1b00 */
[----:B------:R0:W4:Y:S01]  /*2990*/  LDG.E.64 R10, desc[UR4][R6.64+0x10] ;  /* 0x00001004060a7981 */ /* 0x000122000c1e1b00 */
[----:B------:R-:W1:Y:S01]  /*29a0*/  LDCU.64 UR4, c[0x4][0x20] ;  /* 0x01000400ff0477ac */ /* 0x000e620008000a00 */
[----:B0-----:R-:W-:-:S02]  /*29b0*/  IMAD.MOV.U32 R6, RZ, RZ, R40 ;  /* 0x000000ffff067224 */ /* 0x001fc400078e0028 */
[----:B------:R-:W-:Y:S01]  /*29c0*/  IMAD.MOV.U32 R7, RZ, RZ, R2 ;  /* 0x000000ffff077224 */ /* 0x000fe200078e0002 */
[----:B--2---:R-:W-:Y:S02]  /*29d0*/  DADD R18, R18, -R4 ;  /* 0x0000000012127229 */ /* 0x004fe40000000804 */
[----:B---3--:R-:W-:Y:S01]  /*29e0*/  DADD R22, R22, -R8 ;  /* 0x0000000016167229 */ /* 0x008fe20000000808 */
[----:B------:R-:W-:-:S04]  /*29f0*/  MOV R8, 0x0 ;  /* 0x0000000000087802 */ /* 0x000fc80000000f00 */
[----:B------:R0:W-:Y:S04]  /*2a00*/  STL.64 [R1], R18 ;  /* 0x0000001201007387 */ /* 0x0001e80000100a00 */
[----:B------:R0:W-:Y:S01]  /*2a10*/  STL.64 [R1+0x10], R18 ;  /* 0x0000101201007387 */ /* 0x0001e20000100a00 */
[----:B------:R-:W2:Y:S03]  /*2a20*/  LDC.64 R8, c[0x4][R8] ;  /* 0x0100000008087b82 */ /* 0x000ea60000000a00 */
[----:B------:R0:W-:Y:S01]  /*2a30*/  STL.64 [R1+0x8], R22 ;  /* 0x0000081601007387 */ /* 0x0001e20000100a00 */
[----:B----4-:R-:W-:Y:S01]  /*2a40*/  DADD R24, R10, -R24 ;  /* 0x000000000a187229 */ /* 0x010fe20000000818 */
[----:B-1----:R-:W-:-:S02]  /*2a50*/  IMAD.U32 R4, RZ, RZ, UR4 ;  /* 0x00000004ff047e24 */ /* 0x002fc4000f8e00ff */
[----:B------:R-:W-:-:S08]  /*2a60*/  IMAD.U32 R5, RZ, RZ, UR5 ;  /* 0x00000005ff057e24 */ /* 0x000fd0000f8e00ff */
[----:B------:R-:W-:-:S07]  /*2a70*/  LEPC R20, `(.L_x_42) ;  /* 0x000000001014794e */ /* 0x000fce0000000000 */
[----:B0-2---:R-:W-:Y:S05]  /*2a80*/  CALL.ABS.NOINC R8 ;  /* 0x0000000008007343 */ /* 0x005fea0003c00000 */
.L_x_42:
[----:B------:R-:W-:Y:S01]  /*2a90*/  DMUL R4, R22, R22 ;  /* 0x0000001616047228 */ /* 0x000fe20000000000 */
[----:B------:R-:W-:Y:S01]  /*2aa0*/  IMAD.MOV.U32 R10, RZ, RZ, 0x0 ;  /* 0x00000000ff0a7424 */ /* 0x000fe200078e00ff */
[----:B------:R-:W-:Y:S01]  /*2ab0*/  BSSY.RECONVERGENT B0, `(.L_x_43) ;  /* 0x0000014000007945 */ /* 0x000fe20003800200 */
[----:B------:R-:W-:-:S05]  /*2ac0*/  IMAD.MOV.U32 R11, RZ, RZ, 0x3fd80000 ;  /* 0x3fd80000ff0b7424 */ /* 0x000fca00078e00ff */
[----:B------:R-:W-:-:S08]  /*2ad0*/  DFMA R4, R18, R18, R4 ;  /* 0x000000121204722b */ /* 0x000fd00000000004 */
[----:B------:R-:W-:-:S06]  /*2ae0*/  DFMA R4, R24, R24, R4 ;  /* 0x000000181804722b */ /* 0x000fcc0000000004 */
[----:B------:R-:W0:Y:S04]  /*2af0*/  MUFU.RSQ64H R7, R5 ;  /* 0x0000000500077308 */ /* 0x000e280000001c00 */
[----:B------:R-:W-:-:S05]  /*2b00*/  VIADD R6, R5, 0xfcb00000 ;  /* 0xfcb0000005067836 */ /* 0x000fca0000000000 */
[----:B------:R-:W-:Y:S01]  /*2b10*/  ISETP.GE.U32.AND P0, PT, R6, 0x7ca00000, PT ;  /* 0x7ca000000600780c */ /* 0x000fe20003f06070 */
[----:B0-----:R-:W-:-:S08]  /*2b20*/  DMUL R8, R6, R6 ;  /* 0x0000000606087228 */ /* 0x001fd00000000000 */
[----:B------:R-:W-:-:S08]  /*2b30*/  DFMA R8, R4, -R8, 1 ;  /* 0x3ff000000408742b */ /* 0x000fd00000000808 */
[----:B------:R-:W-:Y:S02]  /*2b40*/  DFMA R10, R8, R10, 0.5 ;  /* 0x3fe00000080a742b */ /* 0x000fe4000000000a */
[----:B------:R-:W-:-:S08]  /*2b50*/  DMUL R8, R6, R8 ;  /* 0x0000000806087228 */ /* 0x000fd00000000000 */
[----:B------:R-:W-:-:S08]  /*2b60*/  DFMA R8, R10, R8, R6 ;  /* 0x000000080a08722b */ /* 0x000fd00000000006 */
[----:B------:R-:W-:Y:S02]  /*2b70*/  DMUL R10, R4, R8 ;  /* 0x00000008040a7228 */ /* 0x000fe40000000000 */
[----:B------:R-:W-:Y:S02]  /*2b80*/  VIADD R15, R9, 0xfff00000 ;  /* 0xfff00000090f7836 */ /* 0x000fe40000000000 */
[----:B------:R-:W-:-:S04]  /*2b90*/  IMAD.MOV.U32 R14, RZ, RZ, R8 ;  /* 0x000000ffff0e7224 */ /* 0x000fc800078e0008 */
[----:B------:R-:W-:-:S08]  /*2ba0*/  DFMA R12, R10, -R10, R4 ;  /* 0x8000000a0a0c722b */ /* 0x000fd00000000004 */
[----:B------:R-:W-:Y:S01]  /*2bb0*/  DFMA R26, R12, R14, R10 ;  /* 0x0000000e0c1a722b */ /* 0x000fe2000000000a */
[----:B------:R-:W-:Y:S10]  /*2bc0*/  @!P0 BRA `(.L_x_44) ;  /* 0x0000000000088947 */ /* 0x000ff40003800000 */
[----:B------:R-:W-:-:S07]  /*2bd0*/  MOV R0, 0x2bf0 ;  /* 0x00002bf000007802 */ /* 0x000fce0000000f00 */
[----:B------:R-:W-:Y:S05]  /*2be0*/  CALL.REL.NOINC `($__internal_1_$__cuda_sm20_dsqrt_rn_f64_mediumpath_v1) ;  /* 0x0000001400047944 */ /* 0x000fea0003c00000 */
.L_x_44:
[----:B------:R-:W-:Y:S05]  /*2bf0*/  BSYNC.RECONVERGENT B0 ;  /* 0x0000000000007941 */ /* 0x000fea0003800200 */
.L_x_43:
[----:B------:R-:W-:Y:S01]  /*2c00*/  BSSY.RECONVERGENT B0, `(.L_x_45) ;  /* 0x0000003000007945 */ /* 0x000fe20003800200 */
[----:B------:R-:W-:-:S07]  /*2c10*/  MOV R0, 0x2c30 ;  /* 0x00002c3000007802 */ /* 0x000fce0000000f00 */
[----:B------:R-:W-:Y:S05]  /*2c20*/  CALL.REL.NOINC `($_Z11propagationPdS_S_jd$__internal_accurate_pow) ;  /* 0x0000001400a87944 */ /* 0x000fea0003c00000 */
[----:B------:R-:W-:Y:S05]  /*2c30*/  BSYNC.RECONVERGENT B0 ;  /* 0x0000000000007941 */ /* 0x000fea0003800200 */
.L_x_45:
[----:B------:R-:W-:Y:S01]  /*2c40*/  DADD R6, R26, 2 ;  /* 0x400000001a067429 */ /* 0x000fe20000000000 */
[----:B------:R-:W-:Y:S01]  /*2c50*/  BSSY.RECONVERGENT B0, `(.L_x_46) ;  /* 0x000000d000007945 */ /* 0x000fe20003800200 */
[----:B------:R-:W-:-:S08]  /*2c60*/  DSETP.NEU.AND P0, PT, R4, RZ, PT ;  /* 0x000000ff0400722a */ /* 0x000fd00003f0d000 */
[----:B------:R-:W-:Y:S02]  /*2c70*/  LOP3.LUT R6, R7, 0x7ff00000, RZ, 0xc0, !PT ;  /* 0x7ff0000007067812 */ /* 0x000fe400078ec0ff */
[----:B------:R-:W-:Y:S02]  /*2c80*/  FSEL R7, R10, RZ, P0 ;  /* 0x000000ff0a077208 */ /* 0x000fe40000000000 */
[----:B------:R-:W-:Y:S02]  /*2c90*/  ISETP.NE.AND P1, PT, R6, 0x7ff00000, PT ;  /* 0x7ff000000600780c */ /* 0x000fe40003f25270 */
[----:B------:R-:W-:-:S11]  /*2ca0*/  FSEL R6, R3, RZ, P0 ;  /* 0x000000ff03067208 */ /* 0x000fd60000000000 */
[----:B------:R-:W-:Y:S05]  /*2cb0*/  @P1 BRA `(.L_x_47) ;  /* 0x0000000000181947 */ /* 0x000fea0003800000 */
[----:B------:R-:W-:-:S14]  /*2cc0*/  DSETP.GE.AND P0, PT, R4, RZ, PT ;  /* 0x000000ff0400722a */ /* 0x000fdc0003f06000 */
[----:B------:R-:W-:Y:S01]  /*2cd0*/  @!P0 DADD R6, R26, 2 ;  /* 0x400000001a068429 */ /* 0x000fe20000000000 */
[----:B------:R-:W-:Y:S10]  /*2ce0*/  @!P0 BRA `(.L_x_47) ;  /* 0x00000000000c8947 */ /* 0x000ff40003800000 */
[----:B------:R-:W-:-:S14]  /*2cf0*/  DSETP.NEU.AND P0, PT, |R26|, +INF , PT ;  /* 0x7ff000001a00742a */ /* 0x000fdc0003f0d200 */
[----:B------:R-:W-:Y:S02]  /*2d00*/  @!P0 IMAD.MOV.U32 R6, RZ, RZ, 0x0 ;  /* 0x00000000ff068424 */ /* 0x000fe400078e00ff */
[----:B------:R-:W-:-:S07]  /*2d10*/  @!P0 IMAD.MOV.U32 R7, RZ, RZ, 0x7ff00000 ;  /* 0x7ff00000ff078424 */ /* 0x000fce00078e00ff */
.L_x_47:
[----:B------:R-:W-:Y:S05]  /*2d20*/  BSYNC.RECONVERGENT B0 ;  /* 0x0000000000007941 */ /* 0x000fea0003800200 */
.L_x_46:
[----:B------:R-:W-:Y:S01]  /*2d30*/  R2UR UR4, R32 ;  /* 0x00000000200472ca */ /* 0x000fe200000e0000 */
[----:B------:R-:W-:Y:S01]  /*2d40*/  IMAD.MOV.U32 R10, RZ, RZ, R46 ;  /* 0x000000ffff0a7224 */ /* 0x000fe200078e002e */
[----:B------:R-:W-:Y:S01]  /*2d50*/  R2UR UR5, R33 ;  /* 0x00000000210572ca */ /* 0x000fe200000e0000 */
[----:B------:R-:W-:-:S12]  /*2d60*/  IMAD.MOV.U32 R11, RZ, RZ, R45 ;  /* 0x000000ffff0b7224 */ /* 0x000fd800078e002d */
[----:B------:R-:W2:Y:S01]  /*2d70*/  LDG.E.64 R50, desc[UR4][R10.64] ;  /* 0x000000040a327981 */ /* 0x000ea2000c1e1b00 */
[----:B------:R-:W-:Y:S01]  /*2d80*/  DSETP.NEU.AND P0, PT, R26, 1, PT ;  /* 0x3ff000001a00742a */ /* 0x000fe20003f0d000 */
[----:B------:R-:W-:Y:S01]  /*2d90*/  IMAD.MOV.U32 R4, RZ, RZ, 0x1 ;  /* 0x00000001ff047424 */ /* 0x000fe200078e00ff */
[----:B------:R-:W-:Y:S01]  /*2da0*/  UMOV UR4, 0x616dd9f1 ;  /* 0x616dd9f100047882 */ /* 0x000fe20000000000 */
[----:B------:R-:W-:Y:S01]  /*2db0*/  UMOV UR5, 0x3dd25598 ;  /* 0x3dd2559800057882 */ /* 0x000fe20000000000 */
[----:B------:R-:W-:Y:S02]  /*2dc0*/  BSSY.RECONVERGENT B0, `(.L_x_48) ;  /* 0x0000019000007945 */ /* 0x000fe40003800200 */
[----:B------:R-:W-:Y:S02]  /*2dd0*/  FSEL R29, R7, 1.875, P0 ;  /* 0x3ff00000071d7808 */ /* 0x000fe40000000000 */
[----:B------:R-:W-:Y:S02]  /*2de0*/  FSEL R28, R6, RZ, P0 ;  /* 0x000000ff061c7208 */ /* 0x000fe40000000000 */
[----:B------:R-:W0:Y:S04]  /*2df0*/  MUFU.RCP64H R5, R29 ;  /* 0x0000001d00057308 */ /* 0x000e280000001800 */
[----:B0-----:R-:W-:-:S08]  /*2e00*/  DFMA R6, -R28, R4, 1 ;  /* 0x3ff000001c06742b */ /* 0x001fd00000000104 */
[----:B------:R-:W-:-:S08]  /*2e10*/  DFMA R6, R6, R6, R6 ;  /* 0x000000060606722b */ /* 0x000fd00000000006 */
[----:B------:R-:W-:-:S08]  /*2e20*/  DFMA R6, R4, R6, R4 ;  /* 0x000000060406722b */ /* 0x000fd00000000004 */
[----:B------:R-:W-:-:S08]  /*2e30*/  DFMA R8, -R28, R6, 1 ;  /* 0x3ff000001c08742b */ /* 0x000fd00000000106 */
[----:B------:R-:W-:Y:S02]  /*2e40*/  DFMA R8, R6, R8, R6 ;  /* 0x000000080608722b */ /* 0x000fe40000000006 */
[----:B--2---:R-:W-:-:S08]  /*2e50*/  DMUL R4, R50, -UR4 ;  /* 0x8000000432047c28 */ /* 0x004fd00008000000 */
[----:B------:R-:W-:Y:S02]  /*2e60*/  DMUL R30, R4, R8 ;  /* 0x00000008041e7228 */ /* 0x000fe40000000000 */
[----:B------:R-:W-:-:S06]  /*2e70*/  FSETP.GEU.AND P1, PT, |R5|, 6.5827683646048100446e-37, PT ;  /* 0x036000000500780b */ /* 0x000fcc0003f2e200 */
[----:B------:R-:W-:-:S08]  /*2e80*/  DFMA R6, -R28, R30, R4 ;  /* 0x0000001e1c06722b */ /* 0x000fd00000000104 */
[----:B------:R-:W-:-:S10]  /*2e90*/  DFMA R30, R8, R6, R30 ;  /* 0x00000006081e722b */ /* 0x000fd4000000001e */
[----:B------:R-:W-:-:S05]  /*2ea0*/  FFMA R0, RZ, R29, R31 ;  /* 0x0000001dff007223 */ /* 0x000fca000000001f */
[----:B------:R-:W-:-:S13]  /*2eb0*/  FSETP.GT.AND P0, PT, |R0|, 1.469367938527859385e-39, PT ;  /* 0x001000000000780b */ /* 0x000fda0003f04200 */
[----:B------:R-:W-:Y:S05]  /*2ec0*/  @P0 BRA P1, `(.L_x_49) ;  /* 0x0000000000200947 */ /* 0x000fea0000800000 */
[----:B------:R-:W-:Y:S01]  /*2ed0*/  IMAD.MOV.U32 R8, RZ, RZ, R4 ;  /* 0x000000ffff087224 */ /* 0x000fe200078e0004 */
[----:B------:R-:W-:Y:S01]  /*2ee0*/  MOV R0, 0x2f30 ;  /* 0x00002f3000007802 */ /* 0x000fe20000000f00 */
[----:B------:R-:W-:Y:S02]  /*2ef0*/  IMAD.MOV.U32 R9, RZ, RZ, R5 ;  /* 0x000000ffff097224 */ /* 0x000fe400078e0005 */
[----:B------:R-:W-:Y:S02]  /*2f00*/  IMAD.MOV.U32 R4, RZ, RZ, R28 ;  /* 0x000000ffff047224 */ /* 0x000fe400078e001c */
[----:B------:R-:W-:-:S07]  /*2f10*/  IMAD.MOV.U32 R5, RZ, RZ, R29 ;  /* 0x000000ffff057224 */ /* 0x000fce00078e001d */
[----:B------:R-:W-:Y:S05]  /*2f20*/  CALL.REL.NOINC `($__internal_0_$__cuda_sm20_div_rn_f64_full) ;  /* 0x0000000800c87944 */ /* 0x000fea0003c00000 */
[----:B------:R-:W-:Y:S02]  /*2f30*/  IMAD.MOV.U32 R30, RZ, RZ, R52 ;  /* 0x000000ffff1e7224 */ /* 0x000fe400078e0034 */
[----:B------:R-:W-:-:S07]  /*2f40*/  IMAD.MOV.U32 R31, RZ, RZ, R53 ;  /* 0x000000ffff1f7224 */ /* 0x000fce00078e0035 */
.L_x_49:
[----:B------:R-:W-:Y:S05]  /*2f50*/  BSYNC.RECONVERGENT B0 ;  /* 0x0000000000007941 */ /* 0x000fea0003800200 */
.L_x_48:
[----:B------:R-:W-:Y:S01]  /*2f60*/  MOV R8, 0x0 ;  /* 0x0000000000087802 */ /* 0x000fe20000000f00 */
[----:B------:R-:W-:Y:S01]  /*2f70*/  IMAD.MOV.U32 R10, RZ, RZ, 0x616dd9f1 ;  /* 0x616dd9f1ff0a7424 */ /* 0x000fe200078e00ff */
[----:B------:R0:W-:Y:S01]  /*2f80*/  STL.64 [R1+0x8], R50 ;  /* 0x0000083201007387 */ /* 0x0001e20000100a00 */
[----:B------:R-:W-:Y:S01]  /*2f90*/  IMAD.MOV.U32 R11, RZ, RZ, 0x3dd25598 ;  /* 0x3dd25598ff0b7424 */ /* 0x000fe200078e00ff */
[----:B------:R-:W1:Y:S01]  /*2fa0*/  LDCU.64 UR4, c[0x4][0x28] ;  /* 0x01000500ff0477ac */ /* 0x000e620008000a00 */
[----:B------:R-:W-:Y:S01]  /*2fb0*/  IMAD.MOV.U32 R6, RZ, RZ, R40 ;  /* 0x000000ffff067224 */ /* 0x000fe200078e0028 */
[----:B------:R-:W2:Y:S01]  /*2fc0*/  LDC.64 R8, c[0x4][R8] ;  /* 0x0100000008087b82 */ /* 0x000ea20000000a00 */
[----:B------:R-:W-:Y:S01]  /*2fd0*/  IMAD.MOV.U32 R7, RZ, RZ, R2 ;  /* 0x000000ffff077224 */ /* 0x000fe200078e0002 */
[----:B------:R0:W-:Y:S01]  /*2fe0*/  STL.64 [R1], R10 ;  /* 0x0000000a01007387 */ /* 0x0001e20000100a00 */
[----:B-1----:R-:W-:Y:S02]  /*2ff0*/  IMAD.U32 R4, RZ, RZ, UR4 ;  /* 0x00000004ff047e24 */ /* 0x002fe4000f8e00ff */
[----:B0-----:R-:W-:-:S07]  /*3000*/  IMAD.U32 R5, RZ, RZ, UR5 ;  /* 0x00000005ff057e24 */ /* 0x001fce000f8e00ff */
[----:B------:R-:W-:-:S07]  /*3010*/  LEPC R20, `(.L_x_50) ;  /* 0x000000001014794e */ /* 0x000fce0000000000 */
[----:B--2---:R-:W-:Y:S05]  /*3020*/  CALL.ABS.NOINC R8 ;  /* 0x0000000008007343 */ /* 0x004fea0003c00000 */
.L_x_50:
[----:B------:R-:W-:Y:S01]  /*3030*/  MOV R8, 0x0 ;  /* 0x0000000000087802 */ /* 0x000fe20000000f00 */
[----:B------:R0:W-:Y:S01]  /*3040*/  STL.64 [R1], R28 ;  /* 0x0000001c01007387 */ /* 0x0001e20000100a00 */
[----:B------:R-:W1:Y:S01]  /*3050*/  LDCU.64 UR4, c[0x4][0x30] ;  /* 0x01000600ff0477ac */ /* 0x000e620008000a00 */
[----:B------:R-:W-:Y:S02]  /*3060*/  IMAD.MOV.U32 R6, RZ, RZ, R40 ;  /* 0x000000ffff067224 */ /* 0x000fe400078e0028 */
[----:B------:R0:W-:Y:S01]  /*3070*/  STL.64 [R1+0x8], R26 ;  /* 0x0000081a01007387 */ /* 0x0001e20000100a00 */
[----:B------:R-:W2:Y:S01]  /*3080*/  LDC.64 R8, c[0x4][R8] ;  /* 0x0100000008087b82 */ /* 0x000ea20000000a00 */
[----:B------:R-:W-:Y:S02]  /*3090*/  IMAD.MOV.U32 R7, RZ, RZ, R2 ;  /* 0x000000ffff077224 */ /* 0x000fe400078e0002 */
[----:B------:R0:W-:Y:S01]  /*30a0*/  STL.64 [R1+0x10], R30 ;  /* 0x0000101e01007387 */ /* 0x0001e20000100a00 */
[----:B-1----:R-:W-:-:S02]  /*30b0*/  IMAD.U32 R4, RZ, RZ, UR4 ;  /* 0x00000004ff047e24 */ /* 0x002fc4000f8e00ff */
[----:B0-----:R-:W-:-:S07]  /*30c0*/  IMAD.U32 R5, RZ, RZ, UR5 ;  /* 0x00000005ff057e24 */ /* 0x001fce000f8e00ff */
[----:B------:R-:W-:-:S07]  /*30d0*/  LEPC R20, `(.L_x_51) ;  /* 0x000000001014794e */ /* 0x000fce0000000000 */
[----:B--2---:R-:W-:Y:S05]  /*30e0*/  CALL.ABS.NOINC R8 ;  /* 0x0000000008007343 */ /* 0x004fea0003c00000 */
.L_x_51:
[----:B------:R-:W0:Y:S01]  /*30f0*/  MUFU.RCP64H R5, R27 ;  /* 0x0000001b00057308 */ /* 0x000e220000001800 */
[----:B------:R-:W-:Y:S01]  /*3100*/  IMAD.MOV.U32 R4, RZ, RZ, 0x1 ;  /* 0x00000001ff047424 */ /* 0x000fe200078e00ff */
[----:B------:R-:W-:Y:S01]  /*3110*/  FSETP.GEU.AND P1, PT, |R19|, 6.5827683646048100446e-37, PT ;  /* 0x036000001300780b */ /* 0x000fe20003f2e200 */
[----:B------:R-:W-:Y:S04]  /*3120*/  BSSY.RECONVERGENT B0, `(.L_x_52) ;  /* 0x0000014000007945 */ /* 0x000fe80003800200 */
[----:B0-----:R-:W-:-:S08]  /*3130*/  DFMA R6, R4, -R26, 1 ;  /* 0x3ff000000406742b */ /* 0x001fd0000000081a */
[----:B------:R-:W-:-:S08]  /*3140*/  DFMA R6, R6, R6, R6 ;  /* 0x000000060606722b */ /* 0x000fd00000000006 */
[----:B------:R-:W-:-:S08]  /*3150*/  DFMA R6, R4, R6, R4 ;  /* 0x000000060406722b */ /* 0x000fd00000000004 */
[----:B------:R-:W-:-:S08]  /*3160*/  DFMA R4, R6, -R26, 1 ;  /* 0x3ff000000604742b */ /* 0x000fd0000000081a */
[----:B------:R-:W-:-:S08]  /*3170*/  DFMA R4, R6, R4, R6 ;  /* 0x000000040604722b */ /* 0x000fd00000000006 */
[----:B------:R-:W-:-:S08]  /*3180*/  DMUL R28, R18, R4 ;  /* 0x00000004121c7228 */ /* 0x000fd00000000000 */
[----:B------:R-:W-:-:S08]  /*3190*/  DFMA R6, R28, -R26, R18 ;  /* 0x8000001a1c06722b */ /* 0x000fd00000000012 */
        /* <DEDUP_REMOVED lines=12> */
.L_x_53:
[----:B------:R-:W-:Y:S05]  /*3260*/  BSYNC.RECONVERGENT B0 ;  /* 0x0000000000007941 */ /* 0x000fea0003800200 */
.L_x_52:
        /* <DEDUP_REMOVED lines=23> */
.L_x_55:
[----:B------:R-:W-:Y:S05]  /*33e0*/  BSYNC.RECONVERGENT B0 ;  /* 0x0000000000007941 */ /* 0x000fea0003800200 */
.L_x_54:
        /* <DEDUP_REMOVED lines=23> */
.L_x_57:
[----:B------:R-:W-:Y:S05]  /*3560*/  BSYNC.RECONVERGENT B0 ;  /* 0x0000000000007941 */ /* 0x000fea0003800200 */
.L_x_56:
        /* <DEDUP_REMOVED lines=12> */
.L_x_58:
[-C--:B------:R-:W-:Y:S01]  /*3630*/  DFMA R16, R28, R30.reuse, R16 ;  /* 0x0000001e1c10722b */ /* 0x080fe20000000010 */
[----:B------:R-:W-:Y:S01]  /*3640*/  MOV R8, 0x0 ;  /* 0x0000000000087802 */ /* 0x000fe20000000f00 */
[-C--:B------:R-:W-:Y:S01]  /*3650*/  DFMA R36, R18, R30.reuse, R36 ;  /* 0x0000001e1224722b */ /* 0x080fe20000000024 */
[----:B------:R-:W0:Y:S01]  /*3660*/  LDCU.64 UR4, c[0x4][0x40] ;  /* 0x01000800ff0477ac */ /* 0x000e220008000a00 */
[----:B------:R-:W-:Y:S01]  /*3670*/  DFMA R38, R22, R30, R38 ;  /* 0x0000001e1626722b */ /* 0x000fe20000000026 */
[----:B------:R-:W-:Y:S02]  /*3680*/  IMAD.MOV.U32 R6, RZ, RZ, R40 ;  /* 0x000000ffff067224 */ /* 0x000fe400078e0028 */
[----:B------:R1:W-:Y:S01]  /*3690*/  STL.64 [R1], R16 ;  /* 0x0000001001007387 */ /* 0x0003e20000100a00 */
[----:B------:R-:W2:Y:S01]  /*36a0*/  LDC.64 R8, c[0x4][R8] ;  /* 0x0100000008087b82 */ /* 0x000ea20000000a00 */
[----:B------:R-:W-:Y:S02]  /*36b0*/  IMAD.MOV.U32 R7, RZ, RZ, R2 ;  /* 0x000000ffff077224 */ /* 0x000fe400078e0002 */
[----:B------:R1:W-:Y:S04]  /*36c0*/  STL.64 [R1+0x8], R36 ;  /* 0x0000082401007387 */ /* 0x0003e80000100a00 */
[----:B------:R1:W-:Y:S01]  /*36d0*/  STL.64 [R1+0x10], R38 ;  /* 0x0000102601007387 */ /* 0x0003e20000100a00 */
[----:B0-----:R-:W-:-:S02]  /*36e0*/  IMAD.U32 R4, RZ, RZ, UR4 ;  /* 0x00000004ff047e24 */ /* 0x001fc4000f8e00ff */
[----:B------:R-:W-:-:S07]  /*36f0*/  IMAD.U32 R5, RZ, RZ, UR5 ;  /* 0x00000005ff057e24 */ /* 0x000fce000f8e00ff */
[----:B------:R-:W-:-:S07]  /*3700*/  LEPC R20, `(.L_x_41) ;  /* 0x000000001014794e */ /* 0x000fce0000000000 */
[----:B-12---:R-:W-:Y:S05]  /*3710*/  CALL.ABS.NOINC R8 ;  /* 0x0000000008007343 */ /* 0x006fea0003c00000 */
.L_x_41:
[----:B------:R-:W-:Y:S05]  /*3720*/  BSYNC.RECONVERGENT B6 ;  /* 0x0000000000067941 */ /* 0x000fea0003800200 */
.L_x_40:
[----:B------:R-:W-:Y:S02]  /*3730*/  ISETP.NE.AND P6, PT, R49, RZ, PT ;  /* 0x000000ff3100720c */ /* 0x000fe40003fc5270 */
[----:B------:R-:W-:Y:S02]  /*3740*/  IADD3 R46, P1, PT, R46, 0x8, RZ ;  /* 0x000000082e2e7810 */ /* 0x000fe40007f3e0ff */
[----:B------:R-:W-:Y:S02]  /*3750*/  IADD3 R34, P2, PT, R34, 0x18, RZ ;  /* 0x0000001822227810 */ /* 0x000fe40007f5e0ff */
[----:B------:R-:W-:Y:S01]  /*3760*/  IADD3 R43, P0, PT, R43, -0x1, RZ ;  /* 0xffffffff2b2b7810 */ /* 0x000fe20007f1e0ff */
[----:B------:R-:W-:Y:S02]  /*3770*/  IMAD.X R45, RZ, RZ, R45, P1 ;  /* 0x000000ffff2d7224 */ /* 0x000fe400008e062d */
[----:B------:R-:W-:Y:S01]  /*3780*/  IMAD.X R35, RZ, RZ, R35, P2 ;  /* 0x000000ffff237224 */ /* 0x000fe200010e0623 */
[----:B------:R-:W-:-:S03]  /*3790*/  IADD3.X R42, PT, PT, R42, -0x1, RZ, P0, !PT ;  /* 0xffffffff2a2a7810 */ /* 0x000fc600007fe4ff */
[----:B------:R-:W-:Y:S06]  /*37a0*/  @P6 BRA `(.L_x_59) ;  /* 0xfffffff000106947 */ /* 0x000fec000383ffff */
[----:B------:R-:W-:Y:S05]  /*37b0*/  BSYNC.RECONVERGENT B7 ;  /* 0x0000000000077941 */ /* 0x000fea0003800200 */
.L_x_39:
[----:B------:R-:W0:Y:S01]  /*37c0*/  LDC.64 R8, c[0x0][0x390] ;  /* 0x0000e400ff087b82 */ /* 0x000e220000000a00 */
[C---:B------:R-:W-:Y:S01]  /*37d0*/  R2UR UR4, R32.reuse ;  /* 0x00000000200472ca */ /* 0x040fe200000e0000 */
[----:B------:R-:W-:Y:S01]  /*37e0*/  IMAD R3, R47, 0x18, RZ ;  /* 0x000000182f037824 */ /* 0x000fe200078e02ff */
[C---:B------:R-:W-:Y:S02]  /*37f0*/  R2UR UR5, R33.reuse ;  /* 0x00000000210572ca */ /* 0x040fe400000e0000 */
[C---:B------:R-:W-:Y:S02]  /*3800*/  R2UR UR6, R32.reuse ;  /* 0x00000000200672ca */ /* 0x040fe400000e0000 */
[C---:B------:R-:W-:Y:S02]  /*3810*/  R2UR UR7, R33.reuse ;  /* 0x00000000210772ca */ /* 0x040fe400000e0000 */
[----:B------:R-:W-:Y:S02]  /*3820*/  R2UR UR8, R32 ;  /* 0x00000000200872ca */ /* 0x000fe400000e0000 */
[----:B------:R-:W-:Y:S01]  /*3830*/  R2UR UR9, R33 ;  /* 0x00000000210972ca */ /* 0x000fe200000e0000 */
[----:B0-----:R-:W-:-:S04]  /*3840*/  IMAD.WIDE.U32 R8, R48, 0x18, R8 ;  /* 0x0000001830087825 */ /* 0x001fc800078e0008 */
[----:B------:R-:W-:-:S05]  /*3850*/  IMAD.IADD R9, R3, 0x1, R9 ;  /* 0x0000000103097824 */ /* 0x000fca00078e0209 */
[----:B------:R-:W2:Y:S01]  /*3860*/  LDG.E.64 R4, desc[UR4][R8.64] ;  /* 0x0000000408047981 */ /* 0x000ea2000c1e1b00 */
[----:B------:R-:W2:Y:S03]  /*3870*/  LDCU.64 UR4, c[0x0][0x3a0] ;  /* 0x00007400ff0477ac */ /* 0x000ea60008000a00 */
[----:B------:R-:W3:Y:S04]  /*3880*/  LDG.E.64 R6, desc[UR6][R8.64+0x8] ;  /* 0x0000080608067981 */ /* 0x000ee8000c1e1b00 */
[----:B------:R-:W4:Y:S01]  /*3890*/  LDG.E.64 R10, desc[UR8][R8.64+0x10] ;  /* 0x00001008080a7981 */ /* 0x000f22000c1e1b00 */
[----:B------:R-:W-:Y:S02]  /*38a0*/  R2UR UR10, R32 ;  /* 0x00000000200a72ca */ /* 0x000fe400000e0000 */
[----:B------:R-:W-:-:S02]  /*38b0*/  R2UR UR11, R33 ;  /* 0x00000000210b72ca */ /* 0x000fc400000e0000 */
[----:B------:R-:W-:Y:S01]  /*38c0*/  MOV R0, 0x0 ;  /* 0x0000000000007802 */ /* 0x000fe20000000f00 */
[----:B--2---:R-:W-:Y:S02]  /*38d0*/  DFMA R16, R16, UR4, R4 ;  /* 0x0000000410107c2b */ /* 0x004fe40008000004 */
[----:B---3--:R-:W-:Y:S01]  /*38e0*/  DFMA R36, R36, UR4, R6 ;  /* 0x0000000424247c2b */ /* 0x008fe20008000006 */
[----:B------:R-:W-:-:S04]  /*38f0*/  IMAD.MOV.U32 R6, RZ, RZ, R40 ;  /* 0x000000ffff067224 */ /* 0x000fc800078e0028 */
[----:B------:R0:W-:Y:S01]  /*3900*/  STG.E.64 desc[UR6][R8.64], R16 ;  /* 0x0000001008007986 */ /* 0x0001e2000c101b06 */
[----:B----4-:R-:W-:Y:S01]  /*3910*/  DFMA R38, R38, UR4, R10 ;  /* 0x0000000426267c2b */ /* 0x010fe2000800000a */
[----:B------:R-:W1:Y:S01]  /*3920*/  LDCU.64 UR4, c[0x4][0x48] ;  /* 0x01000900ff0477ac */ /* 0x000e620008000a00 */
[----:B------:R0:W2:Y:S01]  /*3930*/  LDC.64 R10, c[0x4][R0] ;  /* 0x01000000000a7b82 */ /* 0x0000a20000000a00 */
[----:B------:R0:W-:Y:S01]  /*3940*/  STL.64 [R1], R16 ;  /* 0x0000001001007387 */ /* 0x0001e20000100a00 */
[----:B------:R-:W-:-:S03]  /*3950*/  IMAD.MOV.U32 R7, RZ, RZ, R2 ;  /* 0x000000ffff077224 */ /* 0x000fc600078e0002 */
[----:B------:R0:W-:Y:S04]  /*3960*/  STG.E.64 desc[UR8][R8.64+0x8], R36 ;  /* 0x0000082408007986 */ /* 0x0001e8000c101b08 */
[----:B------:R0:W-:Y:S04]  /*3970*/  STL.64 [R1+0x8], R36 ;  /* 0x0000082401007387 */ /* 0x0001e80000100a00 */
[----:B------:R0:W-:Y:S04]  /*3980*/  STG.E.64 desc[UR10][R8.64+0x10], R38 ;  /* 0x0000102608007986 */ /* 0x0001e8000c101b0a */
[----:B------:R0:W-:Y:S01]  /*3990*/  STL.64 [R1+0x10], R38 ;  /* 0x0000102601007387 */ /* 0x0001e20000100a00 */
[----:B-1----:R-:W-:-:S02]  /*39a0*/  IMAD.U32 R4, RZ, RZ, UR4 ;  /* 0x00000004ff047e24 */ /* 0x002fc4000f8e00ff */
[----:B------:R-:W-:-:S07]  /*39b0*/  IMAD.U32 R5, RZ, RZ, UR5 ;  /* 0x00000005ff057e24 */ /* 0x000fce000f8e00ff */
[----:B------:R-:W-:-:S07]  /*39c0*/  LEPC R20, `(.L_x_60) ;  /* 0x000000001014794e */ /* 0x000fce0000000000 */
[----:B0-2---:R-:W-:Y:S05]  /*39d0*/  CALL.ABS.NOINC R10 ;  /* 0x000000000a007343 */ /* 0x005fea0003c00000 */
.L_x_60:
[----:B------:R-:W0:Y:S01]  /*39e0*/  LDCU UR4, c[0x0][0x398] ;  /* 0x00007300ff0477ac */ /* 0x000e220008000800 */
[----:B------:R-:W-:-:S05]  /*39f0*/  IADD3 R48, P0, PT, R48, 0x1, RZ ;  /* 0x0000000130307810 */ /* 0x000fca0007f1e0ff */
[----:B------:R-:W-:Y:S01]  /*3a00*/  IMAD.X R47, RZ, RZ, R47, P0 ;  /* 0x000000ffff2f7224 */ /* 0x000fe200000e062f */
[----:B0-----:R-:W-:-:S04]  /*3a10*/  ISETP.NE.U32.AND P0, PT, R48, UR4, PT ;  /* 0x0000000430007c0c */ /* 0x001fc8000bf05070 */
[----:B------:R-:W-:-:S13]  /*3a20*/  ISETP.NE.AND.EX P0, PT, R47, RZ, PT, P0 ;  /* 0x000000ff2f00720c */ /* 0x000fda0003f05300 */
[----:B------:R-:W-:Y:S05]  /*3a30*/  @P0 BRA `(.L_x_61) ;  /* 0xffffffec00280947 */ /* 0x000fea000383ffff */
[----:B------:R-:W-:Y:S05]  /*3a40*/  EXIT ;  /* 0x000000000000794d */ /* 0x000fea0003800000 */
        .weak           $__internal_0_$__cuda_sm20_div_rn_f64_full
        .type           $__internal_0_$__cuda_sm20_div_rn_f64_full,@function
        .size           $__internal_0_$__cuda_sm20_div_rn_f64_full,($__internal_1_$__cuda_sm20_dsqrt_rn_f64_mediumpath_v1 - $__internal_0_$__cuda_sm20_div_rn_f64_full)
$__internal_0_$__cuda_sm20_div_rn_f64_full:
[C---:B------:R-:W-:Y:S01]  /*3a50*/  FSETP.GEU.AND P0, PT, |R5|.reuse, 1.469367938527859385e-39, PT ;  /* 0x001000000500780b */ /* 0x040fe20003f0e200 */
[----:B------:R-:W-:Y:S01]  /*3a60*/  IMAD.MOV.U32 R6, RZ, RZ, 0x1 ;  /* 0x00000001ff067424 */ /* 0x000fe200078e00ff */
[----:B------:R-:W-:Y:S01]  /*3a70*/  LOP3.LUT R12, R5, 0x800fffff, RZ, 0xc0, !PT ;  /* 0x800fffff050c7812 */ /* 0x000fe200078ec0ff */
[----:B------:R-:W-:Y:S01]  /*3a80*/  IMAD.MOV.U32 R14, RZ, RZ, 0x1ca00000 ;  /* 0x1ca00000ff0e7424 */ /* 0x000fe200078e00ff */
[C---:B------:R-:W-:Y:S01]  /*3a90*/  FSETP.GEU.AND P2, PT, |R9|.reuse, 1.469367938527859385e-39, PT ;  /* 0x001000000900780b */ /* 0x040fe20003f4e200 */
[----:B------:R-:W-:Y:S01]  /*3aa0*/  BSSY.RECONVERGENT B1, `(.L_x_62) ;  /* 0x0000052000017945 */ /* 0x000fe20003800200 */
[----:B------:R-:W-:Y:S01]  /*3ab0*/  LOP3.LUT R13, R12, 0x3ff00000, RZ, 0xfc, !PT ;  /* 0x3ff000000c0d7812 */ /* 0x000fe200078efcff */
[----:B------:R-:W-:Y:S01]  /*3ac0*/  IMAD.MOV.U32 R12, RZ, RZ, R4 ;  /* 0x000000ffff0c7224 */ /* 0x000fe200078e0004 */
[----:B------:R-:W-:Y:S02]  /*3ad0*/  LOP3.LUT R3, R9, 0x7ff00000, RZ, 0xc0, !PT ;  /* 0x7ff0000009037812 */ /* 0x000fe400078ec0ff */
[----:B------:R-:W-:-:S03]  /*3ae0*/  LOP3.LUT R20, R5, 0x7ff00000, RZ, 0xc0, !PT ;  /* 0x7ff0000005147812 */ /* 0x000fc600078ec0ff */
[----:B------:R-:W-:Y:S01]  /*3af0*/  @!P0 DMUL R12, R4, 8.98846567431157953865e+307 ;  /* 0x7fe00000040c8828 */ /* 0x000fe20000000000 */
[----:B------:R-:W-:Y:S01]  /*3b00*/  ISETP.GE.U32.AND P1, PT, R3, R20, PT ;  /* 0x000000140300720c */ /* 0x000fe20003f26070 */
[----:B------:R-:W-:Y:S02]  /*3b10*/  IMAD.MOV.U32 R15, RZ, RZ, R3 ;  /* 0x000000ffff0f7224 */ /* 0x000fe400078e0003 */
[----:B------:R-:W-:Y:S02]  /*3b20*/  @!P2 LOP3.LUT R10, R5, 0x7ff00000, RZ, 0xc0, !PT ;  /* 0x7ff00000050aa812 */ /* 0x000fe400078ec0ff */
[----:B------:R-:W0:Y:S01]  /*3b30*/  MUFU.RCP64H R7, R13 ;  /* 0x0000000d00077308 */ /* 0x000e220000001800 */
[----:B------:R-:W-:Y:S02]  /*3b40*/  SEL R11, R14, 0x63400000, !P1 ;  /* 0x634000000e0b7807 */ /* 0x000fe40004800000 */
[----:B------:R-:W-:Y:S01]  /*3b50*/  @!P2 ISETP.GE.U32.AND P3, PT, R3, R10, PT ;  /* 0x0000000a0300a20c */ /* 0x000fe20003f66070 */
[----:B------:R-:W-:Y:S01]  /*3b60*/  IMAD.MOV.U32 R10, RZ, RZ, R8 ;  /* 0x000000ffff0a7224 */ /* 0x000fe200078e0008 */
[----:B------:R-:W-:-:S02]  /*3b70*/  LOP3.LUT R11, R11, 0x800fffff, R9, 0xf8, !PT ;  /* 0x800fffff0b0b7812 */ /* 0x000fc400078ef809 */
[----:B------:R-:W-:Y:S01]  /*3b80*/  @!P0 LOP3.LUT R20, R13, 0x7ff00000, RZ, 0xc0, !PT ;  /* 0x7ff000000d148812 */ /* 0x000fe200078ec0ff */
[----:B0-----:R-:W-:-:S08]  /*3b90*/  DFMA R52, R6, -R12, 1 ;  /* 0x3ff000000634742b */ /* 0x001fd0000000080c */
[----:B------:R-:W-:-:S08]  /*3ba0*/  DFMA R52, R52, R52, R52 ;  /* 0x000000343434722b */ /* 0x000fd00000000034 */
[----:B------:R-:W-:Y:S01]  /*3bb0*/  DFMA R52, R6, R52, R6 ;  /* 0x000000340634722b */ /* 0x000fe20000000006 */
[----:B------:R-:W-:-:S04]  /*3bc0*/  @!P2 SEL R7, R14, 0x63400000, !P3 ;  /* 0x634000000e07a807 */ /* 0x000fc80005800000 */
[----:B------:R-:W-:-:S03]  /*3bd0*/  @!P2 LOP3.LUT R6, R7, 0x80000000, R9, 0xf8, !PT ;  /* 0x800000000706a812 */ /* 0x000fc600078ef809 */
[----:B------:R-:W-:Y:S01]  /*3be0*/  DFMA R54, R52, -R12, 1 ;  /* 0x3ff000003436742b */ /* 0x000fe2000000080c */
[----:B------:R-:W-:Y:S01]  /*3bf0*/  @!P2 LOP3.LUT R7, R6, 0x100000, RZ, 0xfc, !PT ;  /* 0x001000000607a812 */ /* 0x000fe200078efcff */
[----:B------:R-:W-:-:S06]  /*3c00*/  @!P2 IMAD.MOV.U32 R6, RZ, RZ, RZ ;  /* 0x000000ffff06a224 */ /* 0x000fcc00078e00ff */
[----:B------:R-:W-:Y:S02]  /*3c10*/  DFMA R54, R52, R54, R52 ;  /* 0x000000363436722b */ /* 0x000fe40000000034 */
[----:B------:R-:W-:-:S08]  /*3c20*/  @!P2 DFMA R10, R10, 2, -R6 ;  /* 0x400000000a0aa82b */ /* 0x000fd00000000806 */
[----:B------:R-:W-:Y:S02]  /*3c30*/  DMUL R52, R54, R10 ;  /* 0x0000000a36347228 */ /* 0x000fe40000000000 */
[----:B------:R-:W-:-:S05]  /*3c40*/  @!P2 LOP3.LUT R15, R11, 0x7ff00000, RZ, 0xc0, !PT ;  /* 0x7ff000000b0fa812 */ /* 0x000fca00078ec0ff */
[----:B------:R-:W-:Y:S01]  /*3c50*/  VIADD R21, R15, 0xffffffff ;  /* 0xffffffff0f157836 */ /* 0x000fe20000000000 */
[----:B------:R-:W-:-:S04]  /*3c60*/  DFMA R6, R52, -R12, R10 ;  /* 0x8000000c3406722b */ /* 0x000fc8000000000a */
[----:B------:R-:W-:Y:S01]  /*3c70*/  ISETP.GT.U32.AND P0, PT, R21, 0x7feffffe, PT ;  /* 0x7feffffe1500780c */ /* 0x000fe20003f04070 */
[----:B------:R-:W-:-:S03]  /*3c80*/  VIADD R21, R20, 0xffffffff ;  /* 0xffffffff14157836 */ /* 0x000fc60000000000 */
[----:B------:R-:W-:Y:S02]  /*3c90*/  DFMA R6, R54, R6, R52 ;  /* 0x000000063606722b */ /* 0x000fe40000000034 */
[----:B------:R-:W-:-:S13]  /*3ca0*/  ISETP.GT.U32.OR P0, PT, R21, 0x7feffffe, P0 ;  /* 0x7feffffe1500780c */ /* 0x000fda0000704470 */
[----:B------:R-:W-:Y:S05]  /*3cb0*/  @P0 BRA `(.L_x_63) ;  /* 0x00000000006c0947 */ /* 0x000fea0003800000 */
[----:B------:R-:W-:-:S04]  /*3cc0*/  LOP3.LUT R20, R5, 0x7ff00000, RZ, 0xc0, !PT ;  /* 0x7ff0000005147812 */ /* 0x000fc800078ec0ff */
[CC--:B------:R-:W-:Y:S02]  /*3cd0*/  VIADDMNMX R8, R3.reuse, -R20.reuse, 0xb9600000, !PT ;  /* 0xb960000003087446 */ /* 0x0c0fe40007800914 */
[----:B------:R-:W-:Y:S02]  /*3ce0*/  ISETP.GE.U32.AND P0, PT, R3, R20, PT ;  /* 0x000000140300720c */ /* 0x000fe40003f06070 */
[----:B------:R-:W-:Y:S01]  /*3cf0*/  VIMNMX R3, PT, PT, R8, 0x46a00000, PT ;  /* 0x46a0000008037848 */ /* 0x000fe20003fe0100 */
[----:B------:R-:W-:Y:S01]  /*3d00*/  IMAD.MOV.U32 R8, RZ, RZ, RZ ;  /* 0x000000ffff087224 */ /* 0x000fe200078e00ff */
[----:B------:R-:W-:-:S05]  /*3d10*/  SEL R14, R14, 0x63400000, !P0 ;  /* 0x634000000e0e7807 */ /* 0x000fca0004000000 */
[----:B------:R-:W-:-:S04]  /*3d20*/  IMAD.IADD R3, R3, 0x1, -R14 ;  /* 0x0000000103037824 */ /* 0x000fc800078e0a0e */
[----:B------:R-:W-:-:S06]  /*3d30*/  VIADD R9, R3, 0x7fe00000 ;  /* 0x7fe0000003097836 */ /* 0x000fcc0000000000 */
[----:B------:R-:W-:-:S10]  /*3d40*/  DMUL R52, R6, R8 ;  /* 0x0000000806347228 */ /* 0x000fd40000000000 */
[----:B------:R-:W-:-:S13]  /*3d50*/  FSETP.GTU.AND P0, PT, |R53|, 1.469367938527859385e-39, PT ;  /* 0x001000003500780b */ /* 0x000fda0003f0c200 */
[----:B------:R-:W-:Y:S05]  /*3d60*/  @P0 BRA `(.L_x_64) ;  /* 0x0000000000940947 */ /* 0x000fea0003800000 */
[----:B------:R-:W-:-:S06]  /*3d70*/  DFMA R10, R6, -R12, R10 ;  /* 0x8000000c060a722b */ /* 0x000fcc000000000a */
[----:B------:R-:W-:-:S04]  /*3d80*/  IMAD.MOV.U32 R10, RZ, RZ, RZ ;  /* 0x000000ffff0a7224 */ /* 0x000fc800078e00ff */
[C---:B------:R-:W-:Y:S02]  /*3d90*/  FSETP.NEU.AND P0, PT, R11.reuse, RZ, PT ;  /* 0x000000ff0b00720b */ /* 0x040fe40003f0d000 */
[----:B------:R-:W-:-:S04]  /*3da0*/  LOP3.LUT R8, R11, 0x80000000, R5, 0x48, !PT ;  /* 0x800000000b087812 */ /* 0x000fc800078e4805 */
[----:B------:R-:W-:-:S07]  /*3db0*/  LOP3.LUT R11, R8, R9, RZ, 0xfc, !PT ;  /* 0x00000009080b7212 */ /* 0x000fce00078efcff */
[----:B------:R-:W-:Y:S05]  /*3dc0*/  @!P0 BRA `(.L_x_64) ;  /* 0x00000000007c8947 */ /* 0x000fea0003800000 */
[----:B------:R-:W-:Y:S01]  /*3dd0*/  IMAD.MOV R5, RZ, RZ, -R3 ;  /* 0x000000ffff057224 */ /* 0x000fe200078e0a03 */
[----:B------:R-:W-:Y:S01]  /*3de0*/  IADD3 R3, PT, PT, -R3, -0x43300000, RZ ;  /* 0xbcd0000003037810 */ /* 0x000fe20007ffe1ff */
[----:B------:R-:W-:-:S06]  /*3df0*/  IMAD.MOV.U32 R4, RZ, RZ, RZ ;  /* 0x000000ffff047224 */ /* 0x000fcc00078e00ff */
[----:B------:R-:W-:Y:S02]  /*3e00*/  DFMA R4, R52, -R4, R6 ;  /* 0x800000043404722b */ /* 0x000fe40000000006 */
[----:B------:R-:W-:-:S08]  /*3e10*/  DMUL.RP R6, R6, R10 ;  /* 0x0000000a06067228 */ /* 0x000fd00000008000 */
[----:B------:R-:W-:Y:S02]  /*3e20*/  FSETP.NEU.AND P0, PT, |R5|, R3, PT ;  /* 0x000000030500720b */ /* 0x000fe40003f0d200 */
[----:B------:R-:W-:Y:S02]  /*3e30*/  LOP3.LUT R3, R7, R8, RZ, 0x3c, !PT ;  /* 0x0000000807037212 */ /* 0x000fe400078e3cff */
[----:B------:R-:W-:Y:S02]  /*3e40*/  FSEL R52, R6, R52, !P0 ;  /* 0x0000003406347208 */ /* 0x000fe40004000000 */
[----:B------:R-:W-:Y:S01]  /*3e50*/  FSEL R53, R3, R53, !P0 ;  /* 0x0000003503357208 */ /* 0x000fe20004000000 */
[----:B------:R-:W-:Y:S06]  /*3e60*/  BRA `(.L_x_64) ;  /* 0x0000000000547947 */ /* 0x000fec0003800000 */
.L_x_63:
[----:B------:R-:W-:-:S14]  /*3e70*/  DSETP.NAN.AND P0, PT, R8, R8, PT ;  /* 0x000000080800722a */ /* 0x000fdc0003f08000 */
[----:B------:R-:W-:Y:S05]  /*3e80*/  @P0 BRA `(.L_x_65) ;  /* 0x0000000000440947 */ /* 0x000fea0003800000 */
[----:B------:R-:W-:-:S14]  /*3e90*/  DSETP.NAN.AND P0, PT, R4, R4, PT ;  /* 0x000000040400722a */ /* 0x000fdc0003f08000 */
[----:B------:R-:W-:Y:S05]  /*3ea0*/  @P0 BRA `(.L_x_66) ;  /* 0x0000000000300947 */ /* 0x000fea0003800000 */
[----:B------:R-:W-:Y:S01]  /*3eb0*/  ISETP.NE.AND P0, PT, R15, R20, PT ;  /* 0x000000140f00720c */ /* 0x000fe20003f05270 */
[----:B------:R-:W-:Y:S02]  /*3ec0*/  IMAD.MOV.U32 R52, RZ, RZ, 0x0 ;  /* 0x00000000ff347424 */ /* 0x000fe400078e00ff */
[----:B------:R-:W-:-:S10]  /*3ed0*/  IMAD.MOV.U32 R53, RZ, RZ, -0x80000 ;  /* 0xfff80000ff357424 */ /* 0x000fd400078e00ff */
[----:B------:R-:W-:Y:S05]  /*3ee0*/  @!P0 BRA `(.L_x_64) ;  /* 0x0000000000348947 */ /* 0x000fea0003800000 */
[----:B------:R-:W-:Y:S02]  /*3ef0*/  ISETP.NE.AND P0, PT, R15, 0x7ff00000, PT ;  /* 0x7ff000000f00780c */ /* 0x000fe40003f05270 */
[----:B------:R-:W-:Y:S02]  /*3f00*/  LOP3.LUT R53, R9, 0x80000000, R5, 0x48, !PT ;  /* 0x8000000009357812 */ /* 0x000fe400078e4805 */
[----:B------:R-:W-:-:S13]  /*3f10*/  ISETP.EQ.OR P0, PT, R20, RZ, !P0 ;  /* 0x000000ff1400720c */ /* 0x000fda0004702670 */
[----:B------:R-:W-:Y:S01]  /*3f20*/  @P0 LOP3.LUT R3, R53, 0x7ff00000, RZ, 0xfc, !PT ;  /* 0x7ff0000035030812 */ /* 0x000fe200078efcff */
[----:B------:R-:W-:Y:S02]  /*3f30*/  @!P0 IMAD.MOV.U32 R52, RZ, RZ, RZ ;  /* 0x000000ffff348224 */ /* 0x000fe400078e00ff */
[----:B------:R-:W-:Y:S02]  /*3f40*/  @P0 IMAD.MOV.U32 R52, RZ, RZ, RZ ;  /* 0x000000ffff340224 */ /* 0x000fe400078e00ff */
[----:B------:R-:W-:Y:S01]  /*3f50*/  @P0 IMAD.MOV.U32 R53, RZ, RZ, R3 ;  /* 0x000000ffff350224 */ /* 0x000fe200078e0003 */
[----:B------:R-:W-:Y:S06]  /*3f60*/  BRA `(.L_x_64) ;  /* 0x0000000000147947 */ /* 0x000fec0003800000 */
.L_x_66:
[----:B------:R-:W-:Y:S01]  /*3f70*/  LOP3.LUT R53, R5, 0x80000, RZ, 0xfc, !PT ;  /* 0x0008000005357812 */ /* 0x000fe200078efcff */
[----:B------:R-:W-:Y:S01]  /*3f80*/  IMAD.MOV.U32 R52, RZ, RZ, R4 ;  /* 0x000000ffff347224 */ /* 0x000fe200078e0004 */
[----:B------:R-:W-:Y:S06]  /*3f90*/  BRA `(.L_x_64) ;  /* 0x0000000000087947 */ /* 0x000fec0003800000 */
.L_x_65:
[----:B------:R-:W-:Y:S01]  /*3fa0*/  LOP3.LUT R53, R9, 0x80000, RZ, 0xfc, !PT ;  /* 0x0008000009357812 */ /* 0x000fe200078efcff */
[----:B------:R-:W-:-:S07]  /*3fb0*/  IMAD.MOV.U32 R52, RZ, RZ, R8 ;  /* 0x000000ffff347224 */ /* 0x000fce00078e0008 */
.L_x_64:
[----:B------:R-:W-:Y:S05]  /*3fc0*/  BSYNC.RECONVERGENT B1 ;  /* 0x0000000000017941 */ /* 0x000fea0003800200 */
.L_x_62:
[----:B------:R-:W-:Y:S02]  /*3fd0*/  IMAD.MOV.U32 R4, RZ, RZ, R0 ;  /* 0x000000ffff047224 */ /* 0x000fe400078e0000 */
[----:B------:R-:W-:-:S04]  /*3fe0*/  IMAD.MOV.U32 R5, RZ, RZ, 0x0 ;  /* 0x00000000ff057424 */ /* 0x000fc800078e00ff */
[----:B------:R-:W-:Y:S05]  /*3ff0*/  RET.REL.NODEC R4 `(_Z11propagationPdS_S_jd) ;  /* 0xffffffc004007950 */ /* 0x000fea0003c3ffff */
        .weak           $__internal_1_$__cuda_sm20_dsqrt_rn_f64_mediumpath_v1
        .type           $__internal_1_$__cuda_sm20_dsqrt_rn_f64_mediumpath_v1,@function
        .size           $__internal_1_$__cuda_sm20_dsqrt_rn_f64_mediumpath_v1,($_Z11propagationPdS_S_jd$__internal_accurate_pow - $__internal_1_$__cuda_sm20_dsqrt_rn_f64_mediumpath_v1)
$__internal_1_$__cuda_sm20_dsqrt_rn_f64_mediumpath_v1:
[----:B------:R-:W-:Y:S01]  /*4000*/  ISETP.GE.U32.AND P0, PT, R6, -0x3400000, PT ;  /* 0xfcc000000600780c */ /* 0x000fe20003f06070 */
[----:B------:R-:W-:Y:S01]  /*4010*/  BSSY.RECONVERGENT B1, `(.L_x_67) ;  /* 0x0000026000017945 */ /* 0x000fe20003800200 */
[----:B------:R-:W-:Y:S02]  /*4020*/  IMAD.MOV.U32 R9, RZ, RZ, R15 ;  /* 0x000000ffff097224 */ /* 0x000fe400078e000f */
[----:B------:R-:W-:Y:S02]  /*4030*/  IMAD.MOV.U32 R6, RZ, RZ, R4 ;  /* 0x000000ffff067224 */ /* 0x000fe400078e0004 */
[----:B------:R-:W-:-:S07]  /*4040*/  IMAD.MOV.U32 R7, RZ, RZ, R5 ;  /* 0x000000ffff077224 */ /* 0x000fce00078e0005 */
[----:B------:R-:W-:Y:S05]  /*4050*/  @!P0 BRA `(.L_x_68) ;  /* 0x0000000000208947 */ /* 0x000fea0003800000 */
[----:B------:R-:W-:-:S10]  /*4060*/  DFMA.RM R8, R12, R8, R10 ;  /* 0x000000080c08722b */ /* 0x000fd4000000400a */
[----:B------:R-:W-:-:S05]  /*4070*/  IADD3 R10, P0, PT, R8, 0x1, RZ ;  /* 0x00000001080a7810 */ /* 0x000fca0007f1e0ff */
[----:B------:R-:W-:-:S06]  /*4080*/  IMAD.X R11, RZ, RZ, R9, P0 ;  /* 0x000000ffff0b7224 */ /* 0x000fcc00000e0609 */
[----:B------:R-:W-:-:S08]  /*4090*/  DFMA.RP R6, -R8, R10, R6 ;  /* 0x0000000a0806722b */ /* 0x000fd00000008106 */
[----:B------:R-:W-:-:S06]  /*40a0*/  DSETP.GT.AND P0, PT, R6, RZ, PT ;  /* 0x000000ff0600722a */ /* 0x000fcc0003f04000 */
[----:B------:R-:W-:Y:S02]  /*40b0*/  FSEL R8, R10, R8, P0 ;  /* 0x000000080a087208 */ /* 0x000fe40000000000 */
[----:B------:R-:W-:Y:S01]  /*40c0*/  FSEL R9, R11, R9, P0 ;  /* 0x000000090b097208 */ /* 0x000fe20000000000 */
[----:B------:R-:W-:Y:S06]  /*40d0*/  BRA `(.L_x_69) ;  /* 0x0000000000647947 */ /* 0x000fec0003800000 */
.L_x_68:
[----:B------:R-:W-:-:S14]  /*40e0*/  DSETP.NE.AND P0, PT, R6, RZ, PT ;  /* 0x000000ff0600722a */ /* 0x000fdc0003f05000 */
[----:B------:R-:W-:Y:S05]  /*40f0*/  @!P0 BRA `(.L_x_70) ;  /* 0x0000000000588947 */ /* 0x000fea0003800000 */
[----:B------:R-:W-:-:S13]  /*4100*/  ISETP.GE.AND P0, PT, R7, RZ, PT ;  /* 0x000000ff0700720c */ /* 0x000fda0003f06270 */
[----:B------:R-:W-:Y:S02]  /*4110*/  @!P0 IMAD.MOV.U32 R8, RZ, RZ, 0x0 ;  /* 0x00000000ff088424 */ /* 0x000fe400078e00ff */
[----:B------:R-:W-:Y:S01]  /*4120*/  @!P0 IMAD.MOV.U32 R9, RZ, RZ, -0x80000 ;  /* 0xfff80000ff098424 */ /* 0x000fe200078e00ff */
[----:B------:R-:W-:Y:S06]  /*4130*/  @!P0 BRA `(.L_x_69) ;  /* 0x00000000004c8947 */ /* 0x000fec0003800000 */
[----:B------:R-:W-:-:S13]  /*4140*/  ISETP.GT.AND P0, PT, R7, 0x7fefffff, PT ;  /* 0x7fefffff0700780c */ /* 0x000fda0003f04270 */
[----:B------:R-:W-:Y:S05]  /*4150*/  @P0 BRA `(.L_x_70) ;  /* 0x0000000000400947 */ /* 0x000fea0003800000 */
[----:B------:R-:W-:Y:S01]  /*4160*/  DMUL R6, R6, 8.11296384146066816958e+31 ;  /* 0x4690000006067828 */ /* 0x000fe20000000000 */
[----:B------:R-:W-:Y:S02]  /*4170*/  IMAD.MOV.U32 R8, RZ, RZ, RZ ;  /* 0x000000ffff087224 */ /* 0x000fe400078e00ff */
[----:B------:R-:W-:Y:S02]  /*4180*/  IMAD.MOV.U32 R12, RZ, RZ, 0x0 ;  /* 0x00000000ff0c7424 */ /* 0x000fe400078e00ff */
[----:B------:R-:W-:Y:S01]  /*4190*/  IMAD.MOV.U32 R13, RZ, RZ, 0x3fd80000 ;  /* 0x3fd80000ff0d7424 */ /* 0x000fe200078e00ff */
[----:B------:R-:W0:Y:S02]  /*41a0*/  MUFU.RSQ64H R9, R7 ;  /* 0x0000000700097308 */ /* 0x000e240000001c00 */
[----:B0-----:R-:W-:-:S08]  /*41b0*/  DMUL R10, R8, R8 ;  /* 0x00000008080a7228 */ /* 0x001fd00000000000 */
[----:B------:R-:W-:-:S08]  /*41c0*/  DFMA R10, R6, -R10, 1 ;  /* 0x3ff00000060a742b */ /* 0x000fd0000000080a */
[----:B------:R-:W-:Y:S02]  /*41d0*/  DFMA R12, R10, R12, 0.5 ;  /* 0x3fe000000a0c742b */ /* 0x000fe4000000000c */
[----:B------:R-:W-:-:S08]  /*41e0*/  DMUL R10, R8, R10 ;  /* 0x0000000a080a7228 */ /* 0x000fd00000000000 */
[----:B------:R-:W-:-:S08]  /*41f0*/  DFMA R10, R12, R10, R8 ;  /* 0x0000000a0c0a722b */ /* 0x000fd00000000008 */
[----:B------:R-:W-:Y:S02]  /*4200*/  DMUL R8, R6, R10 ;  /* 0x0000000a06087228 */ /* 0x000fe40000000000 */
[----:B------:R-:W-:-:S06]  /*4210*/  VIADD R11, R11, 0xfff00000 ;  /* 0xfff000000b0b7836 */ /* 0x000fcc0000000000 */
[----:B------:R-:W-:-:S08]  /*4220*/  DFMA R12, R8, -R8, R6 ;  /* 0x80000008080c722b */ /* 0x000fd00000000006 */
[----:B------:R-:W-:-:S10]  /*4230*/  DFMA R8, R10, R12, R8 ;  /* 0x0000000c0a08722b */ /* 0x000fd40000000008 */
[----:B------:R-:W-:Y:S01]  /*4240*/  VIADD R9, R9, 0xfcb00000 ;  /* 0xfcb0000009097836 */ /* 0x000fe20000000000 */
[----:B------:R-:W-:Y:S06]  /*4250*/  BRA `(.L_x_69) ;  /* 0x0000000000047947 */ /* 0x000fec0003800000 */
.L_x_70:
[----:B------:R-:W-:-:S11]  /*4260*/  DADD R8, R6, R6 ;  /* 0x0000000006087229 */ /* 0x000fd60000000006 */
.L_x_69:
[----:B------:R-:W-:Y:S05]  /*4270*/  BSYNC.RECONVERGENT B1 ;  /* 0x0000000000017941 */ /* 0x000fea0003800200 */
.L_x_67:
[----:B------:R-:W-:Y:S02]  /*4280*/  IMAD.MOV.U32 R6, RZ, RZ, R0 ;  /* 0x000000ffff067224 */ /* 0x000fe400078e0000 */
[----:B------:R-:W-:Y:S02]  /*4290*/  IMAD.MOV.U32 R7, RZ, RZ, 0x0 ;  /* 0x00000000ff077424 */ /* 0x000fe400078e00ff */
[----:B------:R-:W-:Y:S02]  /*42a0*/  IMAD.MOV.U32 R26, RZ, RZ, R8 ;  /* 0x000000ffff1a7224 */ /* 0x000fe400078e0008 */
[----:B------:R-:W-:Y:S01]  /*42b0*/  IMAD.MOV.U32 R27, RZ, RZ, R9 ;  /* 0x000000ffff1b7224 */ /* 0x000fe200078e0009 */
[----:B------:R-:W-:Y:S06]  /*42c0*/  RET.REL.NODEC R6 `(_Z11propagationPdS_S_jd) ;  /* 0xffffffbc064c7950 */ /* 0x000fec0003c3ffff */
        .type           $_Z11propagationPdS_S_jd$__internal_accurate_pow,@function
        .size           $_Z11propagationPdS_S_jd$__internal_accurate_pow,(.L_x_75 - $_Z11propagationPdS_S_jd$__internal_accurate_pow)
$_Z11propagationPdS_S_jd$__internal_accurate_pow:
[----:B------:R-:W-:Y:S01]  /*42d0*/  DADD R8, -RZ, |R26| ;  /* 0x00000000ff087229 */ /* 0x000fe2000000051a */
[----:B------:R-:W-:Y:S01]  /*42e0*/  IMAD.MOV.U32 R6, RZ, RZ, RZ ;  /* 0x000000ffff067224 */ /* 0x000fe200078e00ff */
[----:B------:R-:W-:Y:S01]  /*42f0*/  UMOV UR4, 0x7d2cafe2 ;  /* 0x7d2cafe200047882 */ /* 0x000fe20000000000 */
[----:B------:R-:W-:Y:S01]  /*4300*/  UMOV UR5, 0x3eb0f5ff ;  /* 0x3eb0f5ff00057882 */ /* 0x000fe20000000000 */
[----:B------:R-:W-:Y:S01]  /*4310*/  UMOV UR6, 0x3b39803f ;  /* 0x3b39803f00067882 */ /* 0x000fe20000000000 */
[----:B------:R-:W-:-:S05]  /*4320*/  UMOV UR7, 0x3c7abc9e ;  /* 0x3c7abc9e00077882 */ /* 0x000fca0000000000 */
[----:B------:R-:W-:Y:S01]  /*4330*/  ISETP.GT.U32.AND P0, PT, R9, 0xfffff, PT ;  /* 0x000fffff0900780c */ /* 0x000fe20003f04070 */
[----:B------:R-:W-:-:S12]  /*4340*/  IMAD.MOV.U32 R3, RZ, RZ, R9 ;  /* 0x000000ffff037224 */ /* 0x000fd800078e0009 */
[----:B------:R-:W-:-:S10]  /*4350*/  @!P0 DMUL R52, R8, 1.80143985094819840000e+16 ;  /* 0x4350000008348828 */ /* 0x000fd40000000000 */
[----:B------:R-:W-:Y:S02]  /*4360*/  @!P0 IMAD.MOV.U32 R3, RZ, RZ, R53 ;  /* 0x000000ffff038224 */ /* 0x000fe400078e0035 */
[----:B------:R-:W-:-:S03]  /*4370*/  @!P0 IMAD.MOV.U32 R8, RZ, RZ, R52 ;  /* 0x000000ffff088224 */ /* 0x000fc600078e0034 */
[----:B------:R-:W-:Y:S01]  /*4380*/  LOP3.LUT R3, R3, 0x800fffff, RZ, 0xc0, !PT ;  /* 0x800fffff03037812 */ /* 0x000fe200078ec0ff */
[----:B------:R-:W-:Y:S01]  /*4390*/  IMAD.MOV.U32 R14, RZ, RZ, R8 ;  /* 0x000000ffff0e7224 */ /* 0x000fe200078e0008 */
[----:B------:R-:W-:Y:S02]  /*43a0*/  SHF.R.U32.HI R8, RZ, 0x14, R9 ;  /* 0x00000014ff087819 */ /* 0x000fe40000011609 */
[----:B------:R-:W-:Y:S02]  /*43b0*/  LOP3.LUT R15, R3, 0x3ff00000, RZ, 0xfc, !PT ;  /* 0x3ff00000030f7812 */ /* 0x000fe400078efcff */
[----:B------:R-:W-:Y:S02]  /*43c0*/  @!P0 LEA.HI R8, R53, 0xffffffca, RZ, 0xc ;  /* 0xffffffca35088811 */ /* 0x000fe400078f60ff */
[----:B------:R-:W-:-:S03]  /*43d0*/  ISETP.GE.U32.AND P1, PT, R15, 0x3ff6a09f, PT ;  /* 0x3ff6a09f0f00780c */ /* 0x000fc60003f26070 */
[----:B------:R-:W-:-:S10]  /*43e0*/  VIADD R9, R8, 0xfffffc01 ;  /* 0xfffffc0108097836 */ /* 0x000fd40000000000 */
[----:B------:R-:W-:Y:S02]  /*43f0*/  @P1 VIADD R3, R15, 0xfff00000 ;  /* 0xfff000000f031836 */ /* 0x000fe40000000000 */
[----:B------:R-:W-:Y:S02]  /*4400*/  @P1 VIADD R9, R8, 0xfffffc02 ;  /* 0xfffffc0208091836 */ /* 0x000fe40000000000 */
[----:B------:R-:W-:-:S03]  /*4410*/  @P1 IMAD.MOV.U32 R15, RZ, RZ, R3 ;  /* 0x000000ffff0f1224 */ /* 0x000fc600078e0003 */
[----:B------:R-:W-:Y:S01]  /*4420*/  LOP3.LUT R8, R9, 0x80000000, RZ, 0x3c, !PT ;  /* 0x8000000009087812 */ /* 0x000fe200078e3cff */
[----:B------:R-:W-:Y:S02]  /*4430*/  IMAD.MOV.U32 R9, RZ, RZ, 0x43300000 ;  /* 0x43300000ff097424 */ /* 0x000fe400078e00ff */
[C---:B------:R-:W-:Y:S02]  /*4440*/  DADD R20, R14.reuse, 1 ;  /* 0x3ff000000e147429 */ /* 0x040fe40000000000 */
[----:B------:R-:W-:-:S04]  /*4450*/  DADD R14, R14, -1 ;  /* 0xbff000000e0e7429 */ /* 0x000fc80000000000 */
[----:B------:R-:W0:Y:S02]  /*4460*/  MUFU.RCP64H R7, R21 ;  /* 0x0000001500077308 */ /* 0x000e240000001800 */
[----:B0-----:R-:W-:-:S08]  /*4470*/  DFMA R12, -R20, R6, 1 ;  /* 0x3ff00000140c742b */ /* 0x001fd00000000106 */
[----:B------:R-:W-:-:S08]  /*4480*/  DFMA R12, R12, R12, R12 ;  /* 0x0000000c0c0c722b */ /* 0x000fd0000000000c */
[----:B------:R-:W-:Y:S01]  /*4490*/  DFMA R12, R6, R12, R6 ;  /* 0x0000000c060c722b */ /* 0x000fe20000000006 */
[----:B------:R-:W-:Y:S02]  /*44a0*/  IMAD.MOV.U32 R6, RZ, RZ, 0x41ad3b5a ;  /* 0x41ad3b5aff067424 */ /* 0x000fe400078e00ff */
[----:B------:R-:W-:-:S05]  /*44b0*/  IMAD.MOV.U32 R7, RZ, RZ, 0x3ed0f5d2 ;  /* 0x3ed0f5d2ff077424 */ /* 0x000fca00078e00ff */
[----:B------:R-:W-:-:S08]  /*44c0*/  DMUL R50, R14, R12 ;  /* 0x0000000c0e327228 */ /* 0x000fd00000000000 */
[----:B------:R-:W-:-:S08]  /*44d0*/  DFMA R50, R14, R12, R50 ;  /* 0x0000000c0e32722b */ /* 0x000fd00000000032 */
[----:B------:R-:W-:Y:S02]  /*44e0*/  DMUL R10, R50, R50 ;  /* 0x00000032320a7228 */ /* 0x000fe40000000000 */
[----:B------:R-:W-:-:S06]  /*44f0*/  DADD R30, R14, -R50 ;  /* 0x000000000e1e7229 */ /* 0x000fcc0000000832 */
[----:B------:R-:W-:Y:S01]  /*4500*/  DFMA R6, R10, UR4, R6 ;  /* 0x000000040a067c2b */ /* 0x000fe20008000006 */
[----:B------:R-:W-:Y:S01]  /*4510*/  UMOV UR4, 0x75488a3f ;  /* 0x75488a3f00047882 */ /* 0x000fe20000000000 */
[----:B------:R-:W-:Y:S01]  /*4520*/  UMOV UR5, 0x3ef3b20a ;  /* 0x3ef3b20a00057882 */ /* 0x000fe20000000000 */
[----:B------:R-:W-:-:S05]  /*4530*/  DADD R30, R30, R30 ;  /* 0x000000001e1e7229 */ /* 0x000fca000000001e */
[----:B------:R-:W-:Y:S01]  /*4540*/  DFMA R6, R10, R6, UR4 ;  /* 0x000000040a067e2b */ /* 0x000fe20008000006 */
[----:B------:R-:W-:Y:S01]  /*4550*/  UMOV UR4, 0xe4faecd5 ;  /* 0xe4faecd500047882 */ /* 0x000fe20000000000 */
[----:B------:R-:W-:Y:S01]  /*4560*/  UMOV UR5, 0x3f1745cd ;  /* 0x3f1745cd00057882 */ /* 0x000fe20000000000 */
[----:B------:R-:W-:-:S05]  /*4570*/  DFMA R30, R14, -R50, R30 ;  /* 0x800000320e1e722b */ /* 0x000fca000000001e */
[----:B------:R-:W-:Y:S01]  /*4580*/  DFMA R6, R10, R6, UR4 ;  /* 0x000000040a067e2b */ /* 0x000fe20008000006 */
[----:B------:R-:W-:Y:S01]  /*4590*/  UMOV UR4, 0x258a578b ;  /* 0x258a578b00047882 */ /* 0x000fe20000000000 */
[----:B------:R-:W-:Y:S01]  /*45a0*/  UMOV UR5, 0x3f3c71c7 ;  /* 0x3f3c71c700057882 */ /* 0x000fe20000000000 */
[----:B------:R-:W-:Y:S02]  /*45b0*/  DMUL R30, R12, R30 ;  /* 0x0000001e0c1e7228 */ /* 0x000fe40000000000 */
[----:B------:R-:W-:-:S03]  /*45c0*/  DMUL R12, R50, R50 ;  /* 0x00000032320c7228 */ /* 0x000fc60000000000 */
[----:B------:R-:W-:Y:S01]  /*45d0*/  DFMA R6, R10, R6, UR4 ;  /* 0x000000040a067e2b */ /* 0x000fe20008000006 */
[----:B------:R-:W-:Y:S01]  /*45e0*/  UMOV UR4, 0x9242b910 ;  /* 0x9242b91000047882 */ /* 0x000fe20000000000 */
[----:B------:R-:W-:-:S06]  /*45f0*/  UMOV UR5, 0x3f624924 ;  /* 0x3f62492400057882 */ /* 0x000fcc0000000000 */
[----:B------:R-:W-:Y:S01]  /*4600*/  DFMA R6, R10, R6, UR4 ;  /* 0x000000040a067e2b */ /* 0x000fe20008000006 */
[----:B------:R-:W-:Y:S01]  /*4610*/  UMOV UR4, 0x99999dfb ;  /* 0x99999dfb00047882 */ /* 0x000fe20000000000 */
[----:B------:R-:W-:-:S06]  /*4620*/  UMOV UR5, 0x3f899999 ;  /* 0x3f89999900057882 */ /* 0x000fcc0000000000 */
[----:B------:R-:W-:Y:S01]  /*4630*/  DFMA R6, R10, R6, UR4 ;  /* 0x000000040a067e2b */ /* 0x000fe20008000006 */
[----:B------:R-:W-:Y:S01]  /*4640*/  UMOV UR4, 0x55555555 ;  /* 0x5555555500047882 */ /* 0x000fe20000000000 */
[----:B------:R-:W-:-:S06]  /*4650*/  UMOV UR5, 0x3fb55555 ;  /* 0x3fb5555500057882 */ /* 0x000fcc0000000000 */
[----:B------:R-:W-:-:S08]  /*4660*/  DFMA R28, R10, R6, UR4 ;  /* 0x000000040a1c7e2b */ /* 0x000fd00008000006 */
[----:B------:R-:W-:Y:S01]  /*4670*/  DADD R20, -R28, UR4 ;  /* 0x000000041c147e29 */ /* 0x000fe20008000100 */
[----:B------:R-:W-:Y:S01]  /*4680*/  UMOV UR4, 0xb9e7b0 ;  /* 0x00b9e7b000047882 */ /* 0x000fe20000000000 */
[----:B------:R-:W-:-:S06]  /*4690*/  UMOV UR5, 0x3c46a4cb ;  /* 0x3c46a4cb00057882 */ /* 0x000fcc0000000000 */
[----:B------:R-:W-:Y:S02]  /*46a0*/  DFMA R20, R10, R6, R20 ;  /* 0x000000060a14722b */ /* 0x000fe40000000014 */
[----:B------:R-:W-:Y:S01]  /*46b0*/  DFMA R10, R50, R50, -R12 ;  /* 0x00000032320a722b */ /* 0x000fe2000000080c */
[----:B------:R-:W-:Y:S02]  /*46c0*/  VIADD R7, R31, 0x100000 ;  /* 0x001000001f077836 */ /* 0x000fe40000000000 */
[----:B------:R-:W-:-:S03]  /*46d0*/  IMAD.MOV.U32 R6, RZ, RZ, R30 ;  /* 0x000000ffff067224 */ /* 0x000fc600078e001e */
[----:B------:R-:W-:Y:S01]  /*46e0*/  DADD R20, R20, -UR4 ;  /* 0x8000000414147e29 */ /* 0x000fe20008000000 */
[----:B------:R-:W-:Y:S01]  /*46f0*/  UMOV UR4, 0x80000000 ;  /* 0x8000000000047882 */ /* 0x000fe20000000000 */
[----:B------:R-:W-:Y:S01]  /*4700*/  UMOV UR5, 0x43300000 ;  /* 0x4330000000057882 */ /* 0x000fe20000000000 */
[C---:B------:R-:W-:Y:S02]  /*4710*/  DFMA R6, R50.reuse, R6, R10 ;  /* 0x000000063206722b */ /* 0x040fe4000000000a */
[----:B------:R-:W-:Y:S02]  /*4720*/  DMUL R10, R50, R12 ;  /* 0x0000000c320a7228 */ /* 0x000fe40000000000 */
[----:B------:R-:W-:Y:S01]  /*4730*/  DADD R8, R8, -UR4 ;  /* 0x8000000408087e29 */ /* 0x000fe20008000000 */
[----:B------:R-:W-:Y:S01]  /*4740*/  UMOV UR4, 0xfefa39ef ;  /* 0xfefa39ef00047882 */ /* 0x000fe20000000000 */
[----:B------:R-:W-:-:S04]  /*4750*/  UMOV UR5, 0x3fe62e42 ;  /* 0x3fe62e4200057882 */ /* 0x000fc80000000000 */
[----:B------:R-:W-:-:S08]  /*4760*/  DFMA R14, R50, R12, -R10 ;  /* 0x0000000c320e722b */ /* 0x000fd0000000080a */
[----:B------:R-:W-:Y:S02]  /*4770*/  DFMA R14, R30, R12, R14 ;  /* 0x0000000c1e0e722b */ /* 0x000fe4000000000e */
[----:B------:R-:W-:-:S06]  /*4780*/  DADD R12, R28, R20 ;  /* 0x000000001c0c7229 */ /* 0x000fcc0000000014 */
[----:B------:R-:W-:Y:S02]  /*4790*/  DFMA R6, R50, R6, R14 ;  /* 0x000000063206722b */ /* 0x000fe4000000000e */
[----:B------:R-:W-:-:S08]  /*47a0*/  DADD R28, R28, -R12 ;  /* 0x000000001c1c7229 */ /* 0x000fd0000000080c */
[----:B------:R-:W-:Y:S02]  /*47b0*/  DADD R28, R20, R28 ;  /* 0x00000000141c7229 */ /* 0x000fe4000000001c */
[----:B------:R-:W-:-:S08]  /*47c0*/  DMUL R20, R12, R10 ;  /* 0x0000000a0c147228 */ /* 0x000fd00000000000 */
[----:B------:R-:W-:-:S08]  /*47d0*/  DFMA R14, R12, R10, -R20 ;  /* 0x0000000a0c0e722b */ /* 0x000fd00000000814 */
[----:B------:R-:W-:-:S08]  /*47e0*/  DFMA R6, R12, R6, R14 ;  /* 0x000000060c06722b */ /* 0x000fd0000000000e */
[----:B------:R-:W-:-:S08]  /*47f0*/  DFMA R28, R28, R10, R6 ;  /* 0x0000000a1c1c722b */ /* 0x000fd00000000006 */
[----:B------:R-:W-:-:S08]  /*4800*/  DADD R10, R20, R28 ;  /* 0x00000000140a7229 */ /* 0x000fd0000000001c */
[--C-:B------:R-:W-:Y:S02]  /*4810*/  DADD R6, R50, R10.reuse ;  /* 0x0000000032067229 */ /* 0x100fe4000000000a */
[----:B------:R-:W-:-:S06]  /*4820*/  DADD R20, R20, -R10 ;  /* 0x0000000014147229 */ /* 0x000fcc000000080a */
[----:B------:R-:W-:Y:S02]  /*4830*/  DADD R50, R50, -R6 ;  /* 0x0000000032327229 */ /* 0x000fe40000000806 */
[----:B------:R-:W-:-:S06]  /*4840*/  DADD R20, R28, R20 ;  /* 0x000000001c147229 */ /* 0x000fcc0000000014 */
[----:B------:R-:W-:-:S08]  /*4850*/  DADD R50, R10, R50 ;  /* 0x000000000a327229 */ /* 0x000fd00000000032 */
[----:B------:R-:W-:-:S08]  /*4860*/  DADD R20, R20, R50 ;  /* 0x0000000014147229 */ /* 0x000fd00000000032 */
[----:B------:R-:W-:-:S08]  /*4870*/  DADD R30, R30, R20 ;  /* 0x000000001e1e7229 */ /* 0x000fd00000000014 */
[----:B------:R-:W-:-:S08]  /*4880*/  DADD R10, R6, R30 ;  /* 0x00000000060a7229 */ /* 0x000fd0000000001e */
[--C-:B------:R-:W-:Y:S02]  /*4890*/  DFMA R12, R8, UR4, R10.reuse ;  /* 0x00000004080c7c2b */ /* 0x100fe4000800000a */
[----:B------:R-:W-:-:S06]  /*48a0*/  DADD R14, R6, -R10 ;  /* 0x00000000060e7229 */ /* 0x000fcc000000080a */
[----:B------:R-:W-:Y:S02]  /*48b0*/  DFMA R6, R8, -UR4, R12 ;  /* 0x8000000408067c2b */ /* 0x000fe4000800000c */
[----:B------:R-:W-:-:S06]  /*48c0*/  DADD R14, R30, R14 ;  /* 0x000000001e0e7229 */ /* 0x000fcc000000000e */
[----:B------:R-:W-:-:S08]  /*48d0*/  DADD R6, -R10, R6 ;  /* 0x000000000a067229 */ /* 0x000fd00000000106 */
[----:B------:R-:W-:-:S08]  /*48e0*/  DADD R6, R14, -R6 ;  /* 0x000000000e067229 */ /* 0x000fd00000000806 */
[----:B------:R-:W-:-:S08]  /*48f0*/  DFMA R8, R8, UR6, R6 ;  /* 0x0000000608087c2b */ /* 0x000fd00008000006 */
[----:B------:R-:W-:-:S08]  /*4900*/  DADD R6, R12, R8 ;  /* 0x000000000c067229 */ /* 0x000fd00000000008 */
[----:B------:R-:W-:Y:S02]  /*4910*/  DADD R12, R12, -R6 ;  /* 0x000000000c0c7229 */ /* 0x000fe40000000806 */
[----:B------:R-:W-:-:S06]  /*4920*/  DMUL R20, R6, 2 ;  /* 0x4000000006147828 */ /* 0x000fcc0000000000 */
[----:B------:R-:W-:Y:S02]  /*4930*/  DADD R12, R8, R12 ;  /* 0x00000000080c7229 */ /* 0x000fe4000000000c */
[----:B------:R-:W-:Y:S01]  /*4940*/  DFMA R14, R6, 2, -R20 ;  /* 0x40000000060e782b */ /* 0x000fe20000000814 */
[----:B------:R-:W-:Y:S02]  /*4950*/  IMAD.MOV.U32 R6, RZ, RZ, 0x652b82fe ;  /* 0x652b82feff067424 */ /* 0x000fe400078e00ff */
[----:B------:R-:W-:-:S05]  /*4960*/  IMAD.MOV.U32 R7, RZ, RZ, 0x3ff71547 ;  /* 0x3ff71547ff077424 */ /* 0x000fca00078e00ff */
[----:B------:R-:W-:-:S08]  /*4970*/  DFMA R14, R12, 2, R14 ;  /* 0x400000000c0e782b */ /* 0x000fd0000000000e */
[----:B------:R-:W-:-:S08]  /*4980*/  DADD R8, R20, R14 ;  /* 0x0000000014087229 */ /* 0x000fd0000000000e */
[----:B------:R-:W-:Y:S02]  /*4990*/  DFMA R6, R8, R6, 6.75539944105574400000e+15 ;  /* 0x433800000806742b */ /* 0x000fe40000000006 */
[----:B------:R-:W-:Y:S01]  /*49a0*/  FSETP.GEU.AND P0, PT, |R9|, 4.1917929649353027344, PT ;  /* 0x4086232b0900780b */ /* 0x000fe20003f0e200 */
[----:B------:R-:W-:-:S05]  /*49b0*/  DADD R20, R20, -R8 ;  /* 0x0000000014147229 */ /* 0x000fca0000000808 */
[----:B------:R-:W-:-:S03]  /*49c0*/  DADD R12, R6, -6.75539944105574400000e+15 ;  /* 0xc3380000060c7429 */ /* 0x000fc60000000000 */
[----:B------:R-:W-:-:S05]  /*49d0*/  DADD R14, R14, R20 ;  /* 0x000000000e0e7229 */ /* 0x000fca0000000014 */
[----:B------:R-:W-:Y:S01]  /*49e0*/  DFMA R10, R12, -UR4, R8 ;  /* 0x800000040c0a7c2b */ /* 0x000fe20008000008 */
[----:B------:R-:W-:Y:S01]  /*49f0*/  UMOV UR4, 0x3b39803f ;  /* 0x3b39803f00047882 */ /* 0x000fe20000000000 */
[----:B------:R-:W-:-:S06]  /*4a00*/  UMOV UR5, 0x3c7abc9e ;  /* 0x3c7abc9e00057882 */ /* 0x000fcc0000000000 */
[----:B------:R-:W-:Y:S01]  /*4a10*/  DFMA R10, R12, -UR4, R10 ;  /* 0x800000040c0a7c2b */ /* 0x000fe2000800000a */
[----:B------:R-:W-:Y:S01]  /*4a20*/  UMOV UR4, 0x69ce2bdf ;  /* 0x69ce2bdf00047882 */ /* 0x000fe20000000000 */
[----:B------:R-:W-:Y:S01]  /*4a30*/  IMAD.MOV.U32 R12, RZ, RZ, -0x35dec16 ;  /* 0xfca213eaff0c7424 */ /* 0x000fe200078e00ff */
[----:B------:R-:W-:Y:S01]  /*4a40*/  UMOV UR5, 0x3e5ade15 ;  /* 0x3e5ade1500057882 */ /* 0x000fe20000000000 */
[----:B------:R-:W-:-:S06]  /*4a50*/  IMAD.MOV.U32 R13, RZ, RZ, 0x3e928af3 ;  /* 0x3e928af3ff0d7424 */ /* 0x000fcc00078e00ff */
[----:B------:R-:W-:Y:S01]  /*4a60*/  DFMA R12, R10, UR4, R12 ;  /* 0x000000040a0c7c2b */ /* 0x000fe2000800000c */
        /* <DEDUP_REMOVED lines=24> */
[----:B------:R-:W-:-:S08]  /*4bf0*/  DFMA R12, R10, R12, 1 ;  /* 0x3ff000000a0c742b */ /* 0x000fd0000000000c */
[----:B------:R-:W-:-:S10]  /*4c00*/  DFMA R12, R10, R12, 1 ;  /* 0x3ff000000a0c742b */ /* 0x000fd4000000000c */
[----:B------:R-:W-:Y:S02]  /*4c10*/  IMAD R11, R6, 0x100000, R13 ;  /* 0x00100000060b7824 */ /* 0x000fe400078e020d */
[----:B------:R-:W-:Y:S01]  /*4c20*/  IMAD.MOV.U32 R10, RZ, RZ, R12 ;  /* 0x000000ffff0a7224 */ /* 0x000fe200078e000c */
[----:B------:R-:W-:Y:S06]  /*4c30*/  @!P0 BRA `(.L_x_71) ;  /* 0x0000000000308947 */ /* 0x000fec0003800000 */
[----:B------:R-:W-:Y:S01]  /*4c40*/  FSETP.GEU.AND P1, PT, |R9|, 4.2275390625, PT ;  /* 0x408748000900780b */ /* 0x000fe20003f2e200 */
[C---:B------:R-:W-:Y:S02]  /*4c50*/  DADD R10, R8.reuse, +INF ;  /* 0x7ff00000080a7429 */ /* 0x040fe40000000000 */
[----:B------:R-:W-:-:S08]  /*4c60*/  DSETP.GEU.AND P0, PT, R8, RZ, PT ;  /* 0x000000ff0800722a */ /* 0x000fd00003f0e000 */
[----:B------:R-:W-:Y:S02]  /*4c70*/  FSEL R10, R10, RZ, P0 ;  /* 0x000000ff0a0a7208 */ /* 0x000fe40000000000 */
[----:B------:R-:W-:Y:S02]  /*4c80*/  @!P1 LEA.HI R3, R6, R6, RZ, 0x1 ;  /* 0x0000000606039211 */ /* 0x000fe400078f08ff */
[----:B------:R-:W-:Y:S02]  /*4c90*/  FSEL R11, R11, RZ, P0 ;  /* 0x000000ff0b0b7208 */ /* 0x000fe40000000000 */
[----:B------:R-:W-:-:S05]  /*4ca0*/  @!P1 SHF.R.S32.HI R3, RZ, 0x1, R3 ;  /* 0x00000001ff039819 */ /* 0x000fca0000011403 */
[----:B------:R-:W-:Y:S02]  /*4cb0*/  @!P1 IMAD.IADD R6, R6, 0x1, -R3 ;  /* 0x0000000106069824 */ /* 0x000fe400078e0a03 */
[----:B------:R-:W-:-:S03]  /*4cc0*/  @!P1 IMAD R13, R3, 0x100000, R13 ;  /* 0x00100000030d9824 */ /* 0x000fc600078e020d */
[----:B------:R-:W-:Y:S01]  /*4cd0*/  @!P1 LEA R7, R6, 0x3ff00000, 0x14 ;  /* 0x3ff0000006079811 */ /* 0x000fe200078ea0ff */
[----:B------:R-:W-:-:S06]  /*4ce0*/  @!P1 IMAD.MOV.U32 R6, RZ, RZ, RZ ;  /* 0x000000ffff069224 */ /* 0x000fcc00078e00ff */
[----:B------:R-:W-:-:S11]  /*4cf0*/  @!P1 DMUL R10, R12, R6 ;  /* 0x000000060c0a9228 */ /* 0x000fd60000000000 */
.L_x_71:
[----:B------:R-:W-:Y:S01]  /*4d00*/  DFMA R14, R14, R10, R10 ;  /* 0x0000000a0e0e722b */ /* 0x000fe2000000000a */
[----:B------:R-:W-:Y:S01]  /*4d10*/  IMAD.MOV.U32 R6, RZ, RZ, R0 ;  /* 0x000000ffff067224 */ /* 0x000fe200078e0000 */
[----:B------:R-:W-:Y:S01]  /*4d20*/  DSETP.NEU.AND P0, PT, |R10|, +INF , PT ;  /* 0x7ff000000a00742a */ /* 0x000fe20003f0d200 */
[----:B------:R-:W-:-:S07]  /*4d30*/  IMAD.MOV.U32 R7, RZ, RZ, 0x0 ;  /* 0x00000000ff077424 */ /* 0x000fce00078e00ff */
[----:B------:R-:W-:Y:S02]  /*4d40*/  FSEL R3, R10, R14, !P0 ;  /* 0x0000000e0a037208 */ /* 0x000fe40004000000 */
[----:B------:R-:W-:Y:S01]  /*4d50*/  FSEL R10, R11, R15, !P0 ;  /* 0x0000000f0b0a7208 */ /* 0x000fe20004000000 */
[----:B------:R-:W-:Y:S06]  /*4d60*/  RET.REL.NODEC R6 `(_Z11propagationPdS_S_jd) ;  /* 0xffffffb006a47950 */ /* 0x000fec0003c3ffff */
.L_x_72:
        /* <DEDUP_REMOVED lines=9> */
.L_x_75:


//--------------------- .nv.global.init           --------------------------
	.section	.nv.global.init,"aw",@progbits
.nv.global.init:
	.type		$str,@object
	.size		$str,($str$10 - $str)
$str:
        /*0000*/ 	.byte	0x44, 0x45, 0x42, 0x55, 0x47, 0x3a, 0x20, 0x64, 0x61, 0x74, 0x69, 0x20, 0x69, 0x6e, 0x69, 0x7a
        /*0010*/ 	.byte	0x69, 0x6f, 0x20, 0x6b, 0x65, 0x72, 0x6e, 0x65, 0x6c, 0x0a, 0x00
	.type		$str$10,@object
	.size		$str$10,($str$2 - $str$10)
$str$10:
        /*001b*/ 	.byte	0x25, 0x6c, 0x75, 0x2c, 0x25, 0x6c, 0x66, 0x2c, 0x25, 0x6c, 0x66, 0x2c, 0x25, 0x6c, 0x66, 0x2c
        /*002b*/ 	.byte	0x25, 0x6c, 0x66, 0x2c, 0x25, 0x6c, 0x66, 0x2c, 0x25, 0x6c, 0x66, 0x0a, 0x00
	.type		$str$2,@object
	.size		$str$2,($str$1 - $str$2)
$str$2:
        /*0038*/ 	.byte	0x44, 0x45, 0x42, 0x55, 0x47, 0x3a, 0x20, 0x64, 0x65, 0x6c, 0x74, 0x61, 0x3a, 0x20, 0x25, 0x66
        /*0048*/ 	.byte	0x2c, 0x20, 0x23, 0x65, 0x6e, 0x74, 0x73, 0x3a, 0x20, 0x25, 0x75, 0x0a, 0x00
	.type		$str$1,@object
	.size		$str$1,($str$4 - $str$1)
$str$1:
        /*0055*/ 	.byte	0x25, 0x75, 0x2c, 0x25, 0x6c, 0x66, 0x2c, 0x25, 0x6c, 0x66, 0x2c, 0x25, 0x6c, 0x66, 0x2c, 0x25
        /*0065*/ 	.byte	0x6c, 0x66, 0x2c, 0x25, 0x6c, 0x66, 0x2c, 0x25, 0x6c, 0x66, 0x20, 0x0a, 0x00
	.type		$str$4,@object
	.size		$str$4,($str$3 - $str$4)
$str$4:
        /*0072*/ 	.byte	0x44, 0x45, 0x42, 0x55, 0x47, 0x3a, 0x20, 0x42, 0x49, 0x47, 0x20, 0x47, 0x3a, 0x20, 0x25, 0x66
        /*0082*/ 	.byte	0x2c, 0x20, 0x6d, 0x61, 0x73, 0x73, 0x65, 0x73, 0x20, 0x6d, 0x32, 0x3a, 0x20, 0x25, 0x66, 0x0a
        /*0092*/ 	.byte	0x00
	.type		$str$3,@object
	.size		$str$3,($str$5 - $str$3)
$str$3:
        /*0093*/ 	.byte	0x44, 0x45, 0x42, 0x55, 0x47, 0x3a, 0x20, 0x52, 0x76, 0x65, 0x63, 0x74, 0x6f, 0x72, 0x3a, 0x20
        /*00a3*/ 	.byte	0x78, 0x3a, 0x20, 0x25, 0x66, 0x2c, 0x20, 0x79, 0x3a, 0x20, 0x25, 0x66, 0x2c, 0x20, 0x7a, 0x3a
        /*00b3*/ 	.byte	0x20, 0x25, 0x66, 0x0a, 0x00
	.type		$str$5,@object
	.size		$str$5,($str$9 - $str$5)
$str$5:
        /*00b8*/ 	.byte	0x44, 0x45, 0x42, 0x55, 0x47, 0x3a, 0x20, 0x50, 0x6f, 0x77, 0x5f, 0x52, 0x5f, 0x6d, 0x61, 0x67
        /*00c8*/ 	.byte	0x3a, 0x20, 0x25, 0x66, 0x2c, 0x20, 0x52, 0x5f, 0x6d, 0x61, 0x67, 0x3a, 0x20, 0x25, 0x66, 0x2c
        /*00d8*/ 	.byte	0x20, 0x41, 0x63, 0x63, 0x3a, 0x20, 0x25, 0x66, 0x0a, 0x00
	.type		$str$9,@object
	.size		$str$9,($str$8 - $str$9)
$str$9:
        /*00e2*/ 	.byte	0x44, 0x45, 0x42, 0x55, 0x47, 0x3a, 0x20, 0x49, 0x6e, 0x74, 0x6f, 0x20, 0x4b, 0x65, 0x72, 0x6e
        /*00f2*/ 	.byte	0x65, 0x6c, 0x20, 0x66, 0x6f, 0x72, 0x20, 0x75, 0x70, 0x64, 0x61, 0x74, 0x69, 0x6e, 0x67, 0x20
        /*0102*/ 	.byte	0x6e, 0x65, 0x77, 0x20, 0x70, 0x6f, 0x73, 0x69, 0x74, 0x69, 0x6f, 0x6e, 0x0a, 0x00
	.type		$str$8,@object
	.size		$str$8,($str$6 - $str$8)
$str$8:
        /*0110*/ 	.byte	0x44, 0x45, 0x42, 0x55, 0x47, 0x3a, 0x20, 0x55, 0x70, 0x64, 0x61, 0x74, 0x65, 0x20, 0x76, 0x65
        /*0120*/ 	.byte	0x6c, 0x6f, 0x63, 0x69, 0x74, 0x69, 0x65, 0x73, 0x2c, 0x20, 0x65, 0x6e, 0x64, 0x20, 0x6b, 0x65
        /*0130*/ 	.byte	0x72, 0x6e, 0x65, 0x6c, 0x3a, 0x20, 0x25, 0x66, 0x2c, 0x20, 0x25, 0x66, 0x2c, 0x20, 0x25, 0x66
        /*0140*/ 	.byte	0x0a, 0x00
	.type		$str$6,@object
	.size		$str$6,($str$7 - $str$6)
$str$6:
        /*0142*/ 	.byte	0x44, 0x45, 0x42, 0x55, 0x47, 0x3a, 0x20, 0x75, 0x70, 0x64, 0x61, 0x74, 0x65, 0x64, 0x20, 0x76
        /*0152*/ 	.byte	0x65, 0x63, 0x74, 0x6f, 0x72, 0x20, 0x52, 0x76, 0x65, 0x63, 0x74, 0x6f, 0x72, 0x3a, 0x20, 0x78
        /*0162*/ 	.byte	0x3a, 0x20, 0x25, 0x66, 0x2c, 0x20, 0x79, 0x3a, 0x20, 0x25, 0x66, 0x2c, 0x20, 0x7a, 0x3a, 0x20
        /*0172*/ 	.byte	0x25, 0x66, 0x0a, 0x00
	.type		$str$7,@object
	.size		$str$7,(.L_7 - $str$7)
$str$7:
        /*0176*/ 	.byte	0x44, 0x45, 0x42, 0x55, 0x47, 0x3a, 0x20, 0x61, 0x5f, 0x67, 0x20, 0x66, 0x69, 0x6e, 0x65, 0x20
        /*0186*/ 	.byte	0x63, 0x69, 0x63, 0x6c, 0x6f, 0x20, 0x69, 0x6e, 0x74, 0x65, 0x72, 0x6e, 0x6f, 0x3a, 0x20, 0x78
        /*0196*/ 	.byte	0x3a, 0x20, 0x25, 0x66, 0x2c, 0x20, 0x79, 0x3a, 0x20, 0x25, 0x66, 0x2c, 0x20, 0x7a, 0x3a, 0x20
        /*01a6*/ 	.byte	0x25, 0x66, 0x0a, 0x00
.L_7:


//--------------------- .nv.shared.reserved.0     --------------------------
	.section	.nv.shared.reserved.0,"aw",@nobits
	.weak		__nv_reservedSMEM_offset_0_alias
	.size		__nv_reservedSMEM_offset_0_alias, 0, 64
	.other		__nv_reservedSMEM_offset_0_alias,@"STO_CUDA_RESERVED_SHARED STV_DEFAULT"
__nv_reservedSMEM_offset_0_alias:
	.zero		0
	.zero		64


//--------------------- .nv.constant0._Z16update_positionsPdS_jd --------------------------
	.section	.nv.constant0._Z16update_positionsPdS_jd,"a",@progbits
	.sectionflags	@""
	.align	4
.nv.constant0._Z16update_positionsPdS_jd:
	.zero		928


//--------------------- .nv.constant0._Z11propagationPdS_S_jd --------------------------
	.section	.nv.constant0._Z11propagationPdS_S_jd,"a",@progbits
	.sectionflags	@""
	.align	4
.nv.constant0._Z11propagationPdS_S_jd:
	.zero		936


//--------------------- SYMBOLS --------------------------

	.type		.nv.reservedSmem.offset0,@object
	.size		.nv.reservedSmem.offset0,0x4
	.type		vprintf,@function
